//
// Generated by NVIDIA NVVM Compiler
//
// Compiler Build ID: CL-36424714
// Cuda compilation tools, release 13.0, V13.0.88
// Based on NVVM 20.0.0
//

.version 9.0
.target sm_100
.address_size 64

	// .globl	_Z15find_max_kernelPKfPfii
.extern .shared .align 16 .b8 sdata[];

.visible .entry _Z15find_max_kernelPKfPfii(
	.param .u64 .ptr .align 1 _Z15find_max_kernelPKfPfii_param_0,
	.param .u64 .ptr .align 1 _Z15find_max_kernelPKfPfii_param_1,
	.param .u32 _Z15find_max_kernelPKfPfii_param_2,
	.param .u32 _Z15find_max_kernelPKfPfii_param_3
)
{
	.reg .pred 	%p<7>;
	.reg .b32 	%r<20>;
	.reg .b32 	%f<10>;
	.reg .b64 	%rd<9>;

	ld.param.u64 	%rd2, [_Z15find_max_kernelPKfPfii_param_0];
	ld.param.u64 	%rd3, [_Z15find_max_kernelPKfPfii_param_1];
	ld.param.u32 	%r11, [_Z15find_max_kernelPKfPfii_param_3];
	mov.u32 	%r1, %ctaid.x;
	mov.u32 	%r2, %tid.x;
	shl.b32 	%r12, %r2, 2;
	mov.u32 	%r13, sdata;
	add.s32 	%r3, %r13, %r12;
	mov.b32 	%r14, -8388608;
	st.shared.u32 	[%r3], %r14;
	setp.ge.s32 	%p1, %r2, %r11;
	@%p1 bra 	$L__BB0_4;
	mul.lo.s32 	%r4, %r11, %r1;
	mov.u32 	%r5, %ntid.x;
	cvta.to.global.u64 	%rd1, %rd2;
	mov.f32 	%f9, 0fFF800000;
	mov.u32 	%r18, %r2;
$L__BB0_2:
	add.s32 	%r15, %r18, %r4;
	mul.wide.s32 	%rd4, %r15, 4;
	add.s64 	%rd5, %rd1, %rd4;
	ld.global.f32 	%f4, [%rd5];
	max.f32 	%f9, %f9, %f4;
	add.s32 	%r18, %r18, %r5;
	setp.lt.s32 	%p2, %r18, %r11;
	@%p2 bra 	$L__BB0_2;
	st.shared.f32 	[%r3], %f9;
$L__BB0_4:
	bar.sync 	0;
	mov.u32 	%r19, %ntid.x;
	setp.lt.u32 	%p3, %r19, 2;
	@%p3 bra 	$L__BB0_8;
$L__BB0_5:
	shr.u32 	%r10, %r19, 1;
	setp.ge.u32 	%p4, %r2, %r10;
	@%p4 bra 	$L__BB0_7;
	ld.shared.f32 	%f5, [%r3];
	shl.b32 	%r16, %r10, 2;
	add.s32 	%r17, %r3, %r16;
	ld.shared.f32 	%f6, [%r17];
	max.f32 	%f7, %f5, %f6;
	st.shared.f32 	[%r3], %f7;
$L__BB0_7:
	bar.sync 	0;
	setp.gt.u32 	%p5, %r19, 3;
	mov.u32 	%r19, %r10;
	@%p5 bra 	$L__BB0_5;
$L__BB0_8:
	setp.ne.s32 	%p6, %r2, 0;
	@%p6 bra 	$L__BB0_10;
	ld.shared.f32 	%f8, [sdata];
	cvta.to.global.u64 	%rd6, %rd3;
	mul.wide.u32 	%rd7, %r1, 4;
	add.s64 	%rd8, %rd6, %rd7;
	st.global.f32 	[%rd8], %f8;
$L__BB0_10:
	ret;

}
	// .globl	_Z24exp_sum_normalize_kernelPfPKfS_ii
.visible .entry _Z24exp_sum_normalize_kernelPfPKfS_ii(
	.param .u64 .ptr .align 1 _Z24exp_sum_normalize_kernelPfPKfS_ii_param_0,
	.param .u64 .ptr .align 1 _Z24exp_sum_normalize_kernelPfPKfS_ii_param_1,
	.param .u64 .ptr .align 1 _Z24exp_sum_normalize_kernelPfPKfS_ii_param_2,
	.param .u32 _Z24exp_sum_normalize_kernelPfPKfS_ii_param_3,
	.param .u32 _Z24exp_sum_normalize_kernelPfPKfS_ii_param_4
)
{
	.reg .pred 	%p<11>;
	.reg .b32 	%r<27>;
	.reg .b32 	%f<27>;
	.reg .b64 	%rd<15>;

	ld.param.u64 	%rd4, [_Z24exp_sum_normalize_kernelPfPKfS_ii_param_0];
	ld.param.u64 	%rd5, [_Z24exp_sum_normalize_kernelPfPKfS_ii_param_1];
	ld.param.u64 	%rd3, [_Z24exp_sum_normalize_kernelPfPKfS_ii_param_2];
	ld.param.u32 	%r14, [_Z24exp_sum_normalize_kernelPfPKfS_ii_param_4];
	cvta.to.global.u64 	%rd1, %rd4;
	cvta.to.global.u64 	%rd6, %rd5;
	mov.u32 	%r1, %ctaid.x;
	mul.wide.u32 	%rd7, %r1, 4;
	add.s64 	%rd8, %rd6, %rd7;
	ld.global.f32 	%f1, [%rd8];
	mov.u32 	%r26, %tid.x;
	shl.b32 	%r15, %r26, 2;
	mov.u32 	%r16, sdata;
	add.s32 	%r3, %r16, %r15;
	mov.b32 	%r17, 0;
	st.shared.u32 	[%r3], %r17;
	setp.ge.s32 	%p1, %r26, %r14;
	@%p1 bra 	$L__BB1_4;
	mul.lo.s32 	%r4, %r14, %r1;
	mov.f32 	%f26, 0f00000000;
	mov.u32 	%r5, %ntid.x;
	mov.u32 	%r24, %r26;
$L__BB1_2:
	add.s32 	%r18, %r24, %r4;
	mul.wide.s32 	%rd9, %r18, 4;
	add.s64 	%rd10, %rd1, %rd9;
	ld.global.f32 	%f6, [%rd10];
	sub.f32 	%f7, %f6, %f1;
	fma.rn.f32 	%f8, %f7, 0f3BBB989D, 0f3F000000;
	cvt.sat.f32.f32 	%f9, %f8;
	mov.f32 	%f10, 0f4B400001;
	mov.f32 	%f11, 0f437C0000;
	fma.rm.f32 	%f12, %f9, %f11, %f10;
	add.f32 	%f13, %f12, 0fCB40007F;
	neg.f32 	%f14, %f13;
	fma.rn.f32 	%f15, %f7, 0f3FB8AA3B, %f14;
	fma.rn.f32 	%f16, %f7, 0f32A57060, %f15;
	mov.b32 	%r19, %f12;
	shl.b32 	%r20, %r19, 23;
	mov.b32 	%f17, %r20;
	ex2.approx.ftz.f32 	%f18, %f16;
	mul.f32 	%f19, %f18, %f17;
	st.global.f32 	[%rd10], %f19;
	add.f32 	%f26, %f26, %f19;
	add.s32 	%r24, %r24, %r5;
	setp.lt.s32 	%p2, %r24, %r14;
	@%p2 bra 	$L__BB1_2;
	st.shared.f32 	[%r3], %f26;
$L__BB1_4:
	bar.sync 	0;
	mov.u32 	%r8, %ntid.x;
	setp.lt.u32 	%p3, %r8, 2;
	@%p3 bra 	$L__BB1_9;
	mov.u32 	%r25, %r8;
$L__BB1_6:
	shr.u32 	%r10, %r25, 1;
	setp.ge.u32 	%p4, %r26, %r10;
	@%p4 bra 	$L__BB1_8;
	shl.b32 	%r21, %r10, 2;
	add.s32 	%r22, %r3, %r21;
	ld.shared.f32 	%f20, [%r22];
	ld.shared.f32 	%f21, [%r3];
	add.f32 	%f22, %f20, %f21;
	st.shared.f32 	[%r3], %f22;
$L__BB1_8:
	bar.sync 	0;
	setp.gt.u32 	%p5, %r25, 3;
	mov.u32 	%r25, %r10;
	@%p5 bra 	$L__BB1_6;
$L__BB1_9:
	setp.ne.s32 	%p6, %r26, 0;
	cvta.to.global.u64 	%rd11, %rd3;
	add.s64 	%rd2, %rd11, %rd7;
	@%p6 bra 	$L__BB1_11;
	ld.shared.f32 	%f23, [sdata];
	st.global.f32 	[%rd2], %f23;
$L__BB1_11:
	setp.ge.s32 	%p7, %r26, %r14;
	bar.sync 	0;
	ld.global.f32 	%f4, [%rd2];
	setp.leu.f32 	%p8, %f4, 0f00000000;
	or.pred  	%p9, %p8, %p7;
	@%p9 bra 	$L__BB1_14;
	mul.lo.s32 	%r11, %r14, %r1;
$L__BB1_13:
	add.s32 	%r23, %r26, %r11;
	mul.wide.s32 	%rd13, %r23, 4;
	add.s64 	%rd14, %rd1, %rd13;
	ld.global.f32 	%f24, [%rd14];
	div.rn.f32 	%f25, %f24, %f4;
	st.global.f32 	[%rd14], %f25;
	add.s32 	%r26, %r26, %r8;
	setp.lt.s32 	%p10, %r26, %r14;
	@%p10 bra 	$L__BB1_13;
$L__BB1_14:
	ret;

}
	// .globl	_Z12scale_kernelPffi
.visible .entry _Z12scale_kernelPffi(
	.param .u64 .ptr .align 1 _Z12scale_kernelPffi_param_0,
	.param .f32 _Z12scale_kernelPffi_param_1,
	.param .u32 _Z12scale_kernelPffi_param_2
)
{
	.reg .pred 	%p<2>;
	.reg .b32 	%r<6>;
	.reg .b32 	%f<4>;
	.reg .b64 	%rd<5>;

	ld.param.u64 	%rd1, [_Z12scale_kernelPffi_param_0];
	ld.param.f32 	%f1, [_Z12scale_kernelPffi_param_1];
	ld.param.u32 	%r2, [_Z12scale_kernelPffi_param_2];
	mov.u32 	%r3, %ctaid.x;
	mov.u32 	%r4, %ntid.x;
	mov.u32 	%r5, %tid.x;
	mad.lo.s32 	%r1, %r3, %r4, %r5;
	setp.ge.s32 	%p1, %r1, %r2;
	@%p1 bra 	$L__BB2_2;
	cvta.to.global.u64 	%rd2, %rd1;
	mul.wide.s32 	%rd3, %r1, 4;
	add.s64 	%rd4, %rd2, %rd3;
	ld.global.f32 	%f2, [%rd4];
	mul.f32 	%f3, %f1, %f2;
	st.global.f32 	[%rd4], %f3;
$L__BB2_2:
	ret;

}
	// .globl	_Z19concat_heads_kernelPKfPfiiii
.visible .entry _Z19concat_heads_kernelPKfPfiiii(
	.param .u64 .ptr .align 1 _Z19concat_heads_kernelPKfPfiiii_param_0,
	.param .u64 .ptr .align 1 _Z19concat_heads_kernelPKfPfiiii_param_1,
	.param .u32 _Z19concat_heads_kernelPKfPfiiii_param_2,
	.param .u32 _Z19concat_heads_kernelPKfPfiiii_param_3,
	.param .u32 _Z19concat_heads_kernelPKfPfiiii_param_4,
	.param .u32 _Z19concat_heads_kernelPKfPfiiii_param_5
)
{
	.reg .pred 	%p<5>;
	.reg .b32 	%r<27>;
	.reg .b32 	%f<2>;
	.reg .b64 	%rd<9>;

	ld.param.u64 	%rd3, [_Z19concat_heads_kernelPKfPfiiii_param_0];
	ld.param.u64 	%rd4, [_Z19concat_heads_kernelPKfPfiiii_param_1];
	ld.param.u32 	%r15, [_Z19concat_heads_kernelPKfPfiiii_param_3];
	ld.param.u32 	%r16, [_Z19concat_heads_kernelPKfPfiiii_param_4];
	ld.param.u32 	%r17, [_Z19concat_heads_kernelPKfPfiiii_param_5];
	mov.u32 	%r1, %ctaid.x;
	rem.u32 	%r2, %r1, %r16;
	mov.u32 	%r25, %tid.y;
	setp.ge.s32 	%p1, %r25, %r15;
	@%p1 bra 	$L__BB3_6;
	div.u32 	%r18, %r1, %r16;
	mov.u32 	%r4, %tid.x;
	mul.lo.s32 	%r5, %r18, %r15;
	mad.lo.s32 	%r19, %r18, %r16, %r2;
	mul.lo.s32 	%r6, %r19, %r15;
	mov.u32 	%r7, %ntid.x;
	mov.u32 	%r8, %ntid.y;
	cvta.to.global.u64 	%rd1, %rd3;
	cvta.to.global.u64 	%rd2, %rd4;
$L__BB3_2:
	setp.ge.s32 	%p2, %r4, %r17;
	@%p2 bra 	$L__BB3_5;
	add.s32 	%r20, %r25, %r5;
	mad.lo.s32 	%r21, %r20, %r16, %r2;
	mul.lo.s32 	%r10, %r21, %r17;
	add.s32 	%r22, %r25, %r6;
	mul.lo.s32 	%r11, %r22, %r17;
	mov.u32 	%r26, %r4;
$L__BB3_4:
	add.s32 	%r23, %r26, %r10;
	add.s32 	%r24, %r11, %r26;
	mul.wide.s32 	%rd5, %r23, 4;
	add.s64 	%rd6, %rd1, %rd5;
	ld.global.f32 	%f1, [%rd6];
	mul.wide.s32 	%rd7, %r24, 4;
	add.s64 	%rd8, %rd2, %rd7;
	st.global.f32 	[%rd8], %f1;
	add.s32 	%r26, %r26, %r7;
	setp.lt.s32 	%p3, %r26, %r17;
	@%p3 bra 	$L__BB3_4;
$L__BB3_5:
	add.s32 	%r25, %r25, %r8;
	setp.lt.s32 	%p4, %r25, %r15;
	@%p4 bra 	$L__BB3_2;
$L__BB3_6:
	ret;

}
	// .globl	_Z24apply_causal_mask_kernelPfi
.visible .entry _Z24apply_causal_mask_kernelPfi(
	.param .u64 .ptr .align 1 _Z24apply_causal_mask_kernelPfi_param_0,
	.param .u32 _Z24apply_causal_mask_kernelPfi_param_1
)
{
	.reg .pred 	%p<4>;
	.reg .b32 	%r<9>;
	.reg .b64 	%rd<5>;

	ld.param.u64 	%rd1, [_Z24apply_causal_mask_kernelPfi_param_0];
	ld.param.u32 	%r3, [_Z24apply_causal_mask_kernelPfi_param_1];
	mov.u32 	%r1, %tid.y;
	mov.u32 	%r2, %tid.x;
	max.s32 	%r4, %r1, %r2;
	setp.ge.s32 	%p1, %r4, %r3;
	setp.le.u32 	%p2, %r2, %r1;
	or.pred  	%p3, %p2, %p1;
	@%p3 bra 	$L__BB4_2;
	cvta.to.global.u64 	%rd2, %rd1;
	mov.u32 	%r5, %ctaid.x;
	mad.lo.s32 	%r6, %r3, %r5, %r1;
	mad.lo.s32 	%r7, %r6, %r3, %r2;
	mul.wide.u32 	%rd3, %r7, 4;
	add.s64 	%rd4, %rd2, %rd3;
	mov.b32 	%r8, -831624408;
	st.global.u32 	[%rd4], %r8;
$L__BB4_2:
	ret;

}
	// .globl	_Z23split_heads_grad_kernelPKfPfiiii
.visible .entry _Z23split_heads_grad_kernelPKfPfiiii(
	.param .u64 .ptr .align 1 _Z23split_heads_grad_kernelPKfPfiiii_param_0,
	.param .u64 .ptr .align 1 _Z23split_heads_grad_kernelPKfPfiiii_param_1,
	.param .u32 _Z23split_heads_grad_kernelPKfPfiiii_param_2,
	.param .u32 _Z23split_heads_grad_kernelPKfPfiiii_param_3,
	.param .u32 _Z23split_heads_grad_kernelPKfPfiiii_param_4,
	.param .u32 _Z23split_heads_grad_kernelPKfPfiiii_param_5
)
{
	.reg .pred 	%p<5>;
	.reg .b32 	%r<27>;
	.reg .b32 	%f<2>;
	.reg .b64 	%rd<9>;

	ld.param.u64 	%rd3, [_Z23split_heads_grad_kernelPKfPfiiii_param_0];
	ld.param.u64 	%rd4, [_Z23split_heads_grad_kernelPKfPfiiii_param_1];
	ld.param.u32 	%r15, [_Z23split_heads_grad_kernelPKfPfiiii_param_3];
	ld.param.u32 	%r16, [_Z23split_heads_grad_kernelPKfPfiiii_param_4];
	ld.param.u32 	%r17, [_Z23split_heads_grad_kernelPKfPfiiii_param_5];
	mov.u32 	%r1, %ctaid.x;
	rem.u32 	%r2, %r1, %r16;
	mov.u32 	%r25, %tid.y;
	setp.ge.s32 	%p1, %r25, %r15;
	@%p1 bra 	$L__BB5_6;
	div.u32 	%r18, %r1, %r16;
	mov.u32 	%r4, %tid.x;
	mad.lo.s32 	%r19, %r18, %r16, %r2;
	mul.lo.s32 	%r5, %r19, %r15;
	mul.lo.s32 	%r6, %r18, %r15;
	mov.u32 	%r7, %ntid.x;
	mov.u32 	%r8, %ntid.y;
	cvta.to.global.u64 	%rd1, %rd3;
	cvta.to.global.u64 	%rd2, %rd4;
$L__BB5_2:
	setp.ge.s32 	%p2, %r4, %r17;
	@%p2 bra 	$L__BB5_5;
	add.s32 	%r20, %r25, %r5;
	mul.lo.s32 	%r10, %r20, %r17;
	add.s32 	%r21, %r25, %r6;
	mad.lo.s32 	%r22, %r21, %r16, %r2;
	mul.lo.s32 	%r11, %r22, %r17;
	mov.u32 	%r26, %r4;
$L__BB5_4:
	add.s32 	%r23, %r10, %r26;
	add.s32 	%r24, %r26, %r11;
	mul.wide.s32 	%rd5, %r23, 4;
	add.s64 	%rd6, %rd1, %rd5;
	ld.global.f32 	%f1, [%rd6];
	mul.wide.s32 	%rd7, %r24, 4;
	add.s64 	%rd8, %rd2, %rd7;
	st.global.f32 	[%rd8], %f1;
	add.s32 	%r26, %r26, %r7;
	setp.lt.s32 	%p3, %r26, %r17;
	@%p3 bra 	$L__BB5_4;
$L__BB5_5:
	add.s32 	%r25, %r25, %r8;
	setp.lt.s32 	%p4, %r25, %r15;
	@%p4 bra 	$L__BB5_2;
$L__BB5_6:
	ret;

}
	// .globl	_Z23softmax_backward_kernelPfPKfS1_ii
.visible .entry _Z23softmax_backward_kernelPfPKfS1_ii(
	.param .u64 .ptr .align 1 _Z23softmax_backward_kernelPfPKfS1_ii_param_0,
	.param .u64 .ptr .align 1 _Z23softmax_backward_kernelPfPKfS1_ii_param_1,
	.param .u64 .ptr .align 1 _Z23softmax_backward_kernelPfPKfS1_ii_param_2,
	.param .u32 _Z23softmax_backward_kernelPfPKfS1_ii_param_3,
	.param .u32 _Z23softmax_backward_kernelPfPKfS1_ii_param_4
)
{
	.reg .pred 	%p<8>;
	.reg .b32 	%r<24>;
	.reg .b32 	%f<18>;
	.reg .b64 	%rd<14>;

	ld.param.u64 	%rd4, [_Z23softmax_backward_kernelPfPKfS1_ii_param_0];
	ld.param.u64 	%rd5, [_Z23softmax_backward_kernelPfPKfS1_ii_param_1];
	ld.param.u64 	%rd6, [_Z23softmax_backward_kernelPfPKfS1_ii_param_2];
	ld.param.u32 	%r14, [_Z23softmax_backward_kernelPfPKfS1_ii_param_4];
	cvta.to.global.u64 	%rd1, %rd6;
	cvta.to.global.u64 	%rd2, %rd5;
	mov.u32 	%r1, %ctaid.x;
	mov.u32 	%r23, %tid.x;
	setp.ge.s32 	%p1, %r23, %r14;
	mov.f32 	%f17, 0f00000000;
	@%p1 bra 	$L__BB6_3;
	mul.lo.s32 	%r3, %r14, %r1;
	mov.f32 	%f17, 0f00000000;
	mov.u32 	%r4, %ntid.x;
	mov.u32 	%r21, %r23;
$L__BB6_2:
	add.s32 	%r15, %r21, %r3;
	mul.wide.s32 	%rd7, %r15, 4;
	add.s64 	%rd8, %rd1, %rd7;
	ld.global.f32 	%f7, [%rd8];
	add.s64 	%rd9, %rd2, %rd7;
	ld.global.f32 	%f8, [%rd9];
	fma.rn.f32 	%f17, %f7, %f8, %f17;
	add.s32 	%r21, %r21, %r4;
	setp.lt.s32 	%p2, %r21, %r14;
	@%p2 bra 	$L__BB6_2;
$L__BB6_3:
	shl.b32 	%r16, %r23, 2;
	mov.u32 	%r17, sdata;
	add.s32 	%r7, %r17, %r16;
	st.shared.f32 	[%r7], %f17;
	bar.sync 	0;
	mov.u32 	%r8, %ntid.x;
	setp.lt.u32 	%p3, %r8, 2;
	@%p3 bra 	$L__BB6_8;
	mov.u32 	%r22, %r8;
$L__BB6_5:
	shr.u32 	%r10, %r22, 1;
	setp.ge.u32 	%p4, %r23, %r10;
	@%p4 bra 	$L__BB6_7;
	shl.b32 	%r18, %r10, 2;
	add.s32 	%r19, %r7, %r18;
	ld.shared.f32 	%f9, [%r19];
	ld.shared.f32 	%f10, [%r7];
	add.f32 	%f11, %f9, %f10;
	st.shared.f32 	[%r7], %f11;
$L__BB6_7:
	bar.sync 	0;
	setp.gt.u32 	%p5, %r22, 3;
	mov.u32 	%r22, %r10;
	@%p5 bra 	$L__BB6_5;
$L__BB6_8:
	setp.ge.s32 	%p6, %r23, %r14;
	ld.shared.f32 	%f4, [sdata];
	bar.sync 	0;
	@%p6 bra 	$L__BB6_11;
	mul.lo.s32 	%r11, %r14, %r1;
	cvta.to.global.u64 	%rd3, %rd4;
$L__BB6_10:
	add.s32 	%r20, %r23, %r11;
	mul.wide.s32 	%rd10, %r20, 4;
	add.s64 	%rd11, %rd2, %rd10;
	ld.global.f32 	%f12, [%rd11];
	add.s64 	%rd12, %rd1, %rd10;
	ld.global.f32 	%f13, [%rd12];
	sub.f32 	%f14, %f13, %f4;
	mul.f32 	%f15, %f12, %f14;
	add.s64 	%rd13, %rd3, %rd10;
	st.global.f32 	[%rd13], %f15;
	add.s32 	%r23, %r23, %r8;
	setp.lt.s32 	%p7, %r23, %r14;
	@%p7 bra 	$L__BB6_10;
$L__BB6_11:
	ret;

}
	// .globl	_Z33apply_causal_mask_backward_kernelPfi
.visible .entry _Z33apply_causal_mask_backward_kernelPfi(
	.param .u64 .ptr .align 1 _Z33apply_causal_mask_backward_kernelPfi_param_0,
	.param .u32 _Z33apply_causal_mask_backward_kernelPfi_param_1
)
{
	.reg .pred 	%p<4>;
	.reg .b32 	%r<9>;
	.reg .b64 	%rd<5>;

	ld.param.u64 	%rd1, [_Z33apply_causal_mask_backward_kernelPfi_param_0];
	ld.param.u32 	%r3, [_Z33apply_causal_mask_backward_kernelPfi_param_1];
	mov.u32 	%r1, %tid.y;
	mov.u32 	%r2, %tid.x;
	max.s32 	%r4, %r1, %r2;
	setp.ge.s32 	%p1, %r4, %r3;
	setp.le.u32 	%p2, %r2, %r1;
	or.pred  	%p3, %p2, %p1;
	@%p3 bra 	$L__BB7_2;
	cvta.to.global.u64 	%rd2, %rd1;
	mov.u32 	%r5, %ctaid.x;
	mad.lo.s32 	%r6, %r3, %r5, %r1;
	mad.lo.s32 	%r7, %r6, %r3, %r2;
	mul.wide.u32 	%rd3, %r7, 4;
	add.s64 	%rd4, %rd2, %rd3;
	mov.b32 	%r8, 0;
	st.global.u32 	[%rd4], %r8;
$L__BB7_2:
	ret;

}
	// .globl	_Z19add_matrices_kernelPfPKfS1_S1_i
.visible .entry _Z19add_matrices_kernelPfPKfS1_S1_i(
	.param .u64 .ptr .align 1 _Z19add_matrices_kernelPfPKfS1_S1_i_param_0,
	.param .u64 .ptr .align 1 _Z19add_matrices_kernelPfPKfS1_S1_i_param_1,
	.param .u64 .ptr .align 1 _Z19add_matrices_kernelPfPKfS1_S1_i_param_2,
	.param .u64 .ptr .align 1 _Z19add_matrices_kernelPfPKfS1_S1_i_param_3,
	.param .u32 _Z19add_matrices_kernelPfPKfS1_S1_i_param_4
)
{
	.reg .pred 	%p<2>;
	.reg .b32 	%r<6>;
	.reg .b32 	%f<6>;
	.reg .b64 	%rd<14>;

	ld.param.u64 	%rd1, [_Z19add_matrices_kernelPfPKfS1_S1_i_param_0];
	ld.param.u64 	%rd2, [_Z19add_matrices_kernelPfPKfS1_S1_i_param_1];
	ld.param.u64 	%rd3, [_Z19add_matrices_kernelPfPKfS1_S1_i_param_2];
	ld.param.u64 	%rd4, [_Z19add_matrices_kernelPfPKfS1_S1_i_param_3];
	ld.param.u32 	%r2, [_Z19add_matrices_kernelPfPKfS1_S1_i_param_4];
	mov.u32 	%r3, %ctaid.x;
	mov.u32 	%r4, %ntid.x;
	mov.u32 	%r5, %tid.x;
	mad.lo.s32 	%r1, %r3, %r4, %r5;
	setp.ge.s32 	%p1, %r1, %r2;
	@%p1 bra 	$L__BB8_2;
	cvta.to.global.u64 	%rd5, %rd2;
	cvta.to.global.u64 	%rd6, %rd3;
	cvta.to.global.u64 	%rd7, %rd4;
	cvta.to.global.u64 	%rd8, %rd1;
	mul.wide.s32 	%rd9, %r1, 4;
	add.s64 	%rd10, %rd5, %rd9;
	ld.global.f32 	%f1, [%rd10];
	add.s64 	%rd11, %rd6, %rd9;
	ld.global.f32 	%f2, [%rd11];
	add.f32 	%f3, %f1, %f2;
	add.s64 	%rd12, %rd7, %rd9;
	ld.global.f32 	%f4, [%rd12];
	add.f32 	%f5, %f3, %f4;
	add.s64 	%rd13, %rd8, %rd9;
	st.global.f32 	[%rd13], %f5;
$L__BB8_2:
	ret;

}


// ===== COMPILED SASS (sm_100) =====

	.target	sm_100

	.elftype	@"ET_EXEC"


//--------------------- .note.nv.tkinfo           --------------------------
	.section	.note.nv.tkinfo,"",@"SHT_NOTE"
	.sectionflags	@"SHF_NOTE_NV_TKINFO"
	.tkinfo
        /*0018*/ 	.word	0x00000002
        /*0030*/ 	.string	""
        /*0030*/ 	.string	"ptxas"
        /*0030*/ 	.string	"Cuda compilation tools, release 13.0, V13.0.88"
        /*0030*/ 	.string	"Build cuda_13.0.r13.0/compiler.36424714_0"
        /*0030*/ 	.string	"-arch sm_100 -m 64 "



//--------------------- .note.nv.cuinfo           --------------------------
	.section	.note.nv.cuinfo,"",@"SHT_NOTE"
	.sectionflags	@"SHF_NOTE_NV_CUINFO"
        /*0018*/ 	.short	0x0002
        /*001a*/ 	.short	0x0064
        /*001c*/ 	.short	0x0082
	.zero		2


//--------------------- .nv.info                  --------------------------
	.section	.nv.info,"",@"SHT_CUDA_INFO"
	.align	4


	//----- nvinfo : EIATTR_REGCOUNT
	.align		4
        /*0000*/ 	.byte	0x04, 0x2f
        /*0002*/ 	.short	(.L_1 - .L_0)
	.align		4
.L_0:
        /*0004*/ 	.word	index@(_Z15find_max_kernelPKfPfii)
        /*0008*/ 	.word	0x0000000e


	//----- nvinfo : EIATTR_FRAME_SIZE
	.align		4
.L_1:
        /*000c*/ 	.byte	0x04, 0x11
        /*000e*/ 	.short	(.L_3 - .L_2)
	.align		4
.L_2:
        /*0010*/ 	.word	index@(_Z15find_max_kernelPKfPfii)
        /*0014*/ 	.word	0x00000000


	//----- nvinfo : EIATTR_REGCOUNT
	.align		4
.L_3:
        /*0018*/ 	.byte	0x04, 0x2f
        /*001a*/ 	.short	(.L_5 - .L_4)
	.align		4
.L_4:
        /*001c*/ 	.word	index@(_Z24exp_sum_normalize_kernelPfPKfS_ii)
        /*0020*/ 	.word	0x00000016


	//----- nvinfo : EIATTR_FRAME_SIZE
	.align		4
.L_5:
        /*0024*/ 	.byte	0x04, 0x11
        /*0026*/ 	.short	(.L_7 - .L_6)
	.align		4
.L_6:
        /*0028*/ 	.word	index@($__internal_0_$__cuda_sm3x_div_rn_noftz_f32_slowpath)
        /*002c*/ 	.word	0x00000000


	//----- nvinfo : EIATTR_FRAME_SIZE
	.align		4
.L_7:
        /*0030*/ 	.byte	0x04, 0x11
        /*0032*/ 	.short	(.L_9 - .L_8)
	.align		4
.L_8:
        /*0034*/ 	.word	index@(_Z24exp_sum_normalize_kernelPfPKfS_ii)
        /*0038*/ 	.word	0x00000000


	//----- nvinfo : EIATTR_REGCOUNT
	.align		4
.L_9:
        /*003c*/ 	.byte	0x04, 0x2f
        /*003e*/ 	.short	(.L_11 - .L_10)
	.align		4
.L_10:
        /*0040*/ 	.word	index@(_Z12scale_kernelPffi)
        /*0044*/ 	.word	0x00000008


	//----- nvinfo : EIATTR_FRAME_SIZE
	.align		4
.L_11:
        /*0048*/ 	.byte	0x04, 0x11
        /*004a*/ 	.short	(.L_13 - .L_12)
	.align		4
.L_12:
        /*004c*/ 	.word	index@(_Z12scale_kernelPffi)
        /*0050*/ 	.word	0x00000000


	//----- nvinfo : EIATTR_REGCOUNT
	.align		4
.L_13:
        /*0054*/ 	.byte	0x04, 0x2f
        /*0056*/ 	.short	(.L_15 - .L_14)
	.align		4
.L_14:
        /*0058*/ 	.word	index@(_Z19concat_heads_kernelPKfPfiiii)
        /*005c*/ 	.word	0x00000014


	//----- nvinfo : EIATTR_FRAME_SIZE
	.align		4
.L_15:
        /*0060*/ 	.byte	0x04, 0x11
        /*0062*/ 	.short	(.L_17 - .L_16)
	.align		4
.L_16:
        /*0064*/ 	.word	index@(_Z19concat_heads_kernelPKfPfiiii)
        /*0068*/ 	.word	0x00000000


	//----- nvinfo : EIATTR_REGCOUNT
	.align		4
.L_17:
        /*006c*/ 	.byte	0x04, 0x2f
        /*006e*/ 	.short	(.L_19 - .L_18)
	.align		4
.L_18:
        /*0070*/ 	.word	index@(_Z24apply_causal_mask_kernelPfi)
        /*0074*/ 	.word	0x0000000a


	//----- nvinfo : EIATTR_FRAME_SIZE
	.align		4
.L_19:
        /*0078*/ 	.byte	0x04, 0x11
        /*007a*/ 	.short	(.L_21 - .L_20)
	.align		4
.L_20:
        /*007c*/ 	.word	index@(_Z24apply_causal_mask_kernelPfi)
        /*0080*/ 	.word	0x00000000


	//----- nvinfo : EIATTR_REGCOUNT
	.align		4
.L_21:
        /*0084*/ 	.byte	0x04, 0x2f
        /*0086*/ 	.short	(.L_23 - .L_22)
	.align		4
.L_22:
        /*0088*/ 	.word	index@(_Z23split_heads_grad_kernelPKfPfiiii)
        /*008c*/ 	.word	0x00000014


	//----- nvinfo : EIATTR_FRAME_SIZE
	.align		4
.L_23:
        /*0090*/ 	.byte	0x04, 0x11
        /*0092*/ 	.short	(.L_25 - .L_24)
	.align		4
.L_24:
        /*0094*/ 	.word	index@(_Z23split_heads_grad_kernelPKfPfiiii)
        /*0098*/ 	.word	0x00000000


	//----- nvinfo : EIATTR_REGCOUNT
	.align		4
.L_25:
        /*009c*/ 	.byte	0x04, 0x2f
        /*009e*/ 	.short	(.L_27 - .L_26)
	.align		4
.L_26:
        /*00a0*/ 	.word	index@(_Z23softmax_backward_kernelPfPKfS1_ii)
        /*00a4*/ 	.word	0x00000014


	//----- nvinfo : EIATTR_FRAME_SIZE
	.align		4
.L_27:
        /*00a8*/ 	.byte	0x04, 0x11
        /*00aa*/ 	.short	(.L_29 - .L_28)
	.align		4
.L_28:
        /*00ac*/ 	.word	index@(_Z23softmax_backward_kernelPfPKfS1_ii)
        /*00b0*/ 	.word	0x00000000


	//----- nvinfo : EIATTR_REGCOUNT
	.align		4
.L_29:
        /*00b4*/ 	.byte	0x04, 0x2f
        /*00b6*/ 	.short	(.L_31 - .L_30)
	.align		4
.L_30:
        /*00b8*/ 	.word	index@(_Z33apply_causal_mask_backward_kernelPfi)
        /*00bc*/ 	.word	0x0000000a


	//----- nvinfo : EIATTR_FRAME_SIZE
	.align		4
.L_31:
        /*00c0*/ 	.byte	0x04, 0x11
        /*00c2*/ 	.short	(.L_33 - .L_32)
	.align		4
.L_32:
        /*00c4*/ 	.word	index@(_Z33apply_causal_mask_backward_kernelPfi)
        /*00c8*/ 	.word	0x00000000


	//----- nvinfo : EIATTR_REGCOUNT
	.align		4
.L_33:
        /*00cc*/ 	.byte	0x04, 0x2f
        /*00ce*/ 	.short	(.L_35 - .L_34)
	.align		4
.L_34:
        /*00d0*/ 	.word	index@(_Z19add_matrices_kernelPfPKfS1_S1_i)
        /*00d4*/ 	.word	0x0000000e


	//----- nvinfo : EIATTR_FRAME_SIZE
	.align		4
.L_35:
        /*00d8*/ 	.byte	0x04, 0x11
        /*00da*/ 	.short	(.L_37 - .L_36)
	.align		4
.L_36:
        /*00dc*/ 	.word	index@(_Z19add_matrices_kernelPfPKfS1_S1_i)
        /*00e0*/ 	.word	0x00000000


	//----- nvinfo : EIATTR_MIN_STACK_SIZE
	.align		4
.L_37:
        /*00e4*/ 	.byte	0x04, 0x12
        /*00e6*/ 	.short	(.L_39 - .L_38)
	.align		4
.L_38:
        /*00e8*/ 	.word	index@(_Z19add_matrices_kernelPfPKfS1_S1_i)
        /*00ec*/ 	.word	0x00000000


	//----- nvinfo : EIATTR_MIN_STACK_SIZE
	.align		4
.L_39:
        /*00f0*/ 	.byte	0x04, 0x12
        /*00f2*/ 	.short	(.L_41 - .L_40)
	.align		4
.L_40:
        /*00f4*/ 	.word	index@(_Z33apply_causal_mask_backward_kernelPfi)
        /*00f8*/ 	.word	0x00000000


	//----- nvinfo : EIATTR_MIN_STACK_SIZE
	.align		4
.L_41:
        /*00fc*/ 	.byte	0x04, 0x12
        /*00fe*/ 	.short	(.L_43 - .L_42)
	.align		4
.L_42:
        /*0100*/ 	.word	index@(_Z23softmax_backward_kernelPfPKfS1_ii)
        /*0104*/ 	.word	0x00000000


	//----- nvinfo : EIATTR_MIN_STACK_SIZE
	.align		4
.L_43:
        /*0108*/ 	.byte	0x04, 0x12
        /*010a*/ 	.short	(.L_45 - .L_44)
	.align		4
.L_44:
        /*010c*/ 	.word	index@(_Z23split_heads_grad_kernelPKfPfiiii)
        /*0110*/ 	.word	0x00000000


	//----- nvinfo : EIATTR_MIN_STACK_SIZE
	.align		4
.L_45:
        /*0114*/ 	.byte	0x04, 0x12
        /*0116*/ 	.short	(.L_47 - .L_46)
	.align		4
.L_46:
        /*0118*/ 	.word	index@(_Z24apply_causal_mask_kernelPfi)
        /*011c*/ 	.word	0x00000000


	//----- nvinfo : EIATTR_MIN_STACK_SIZE
	.align		4
.L_47:
        /*0120*/ 	.byte	0x04, 0x12
        /*0122*/ 	.short	(.L_49 - .L_48)
	.align		4
.L_48:
        /*0124*/ 	.word	index@(_Z19concat_heads_kernelPKfPfiiii)
        /*0128*/ 	.word	0x00000000


	//----- nvinfo : EIATTR_MIN_STACK_SIZE
	.align		4
.L_49:
        /*012c*/ 	.byte	0x04, 0x12
        /*012e*/ 	.short	(.L_51 - .L_50)
	.align		4
.L_50:
        /*0130*/ 	.word	index@(_Z12scale_kernelPffi)
        /*0134*/ 	.word	0x00000000


	//----- nvinfo : EIATTR_MIN_STACK_SIZE
	.align		4
.L_51:
        /*0138*/ 	.byte	0x04, 0x12
        /*013a*/ 	.short	(.L_53 - .L_52)
	.align		4
.L_52:
        /*013c*/ 	.word	index@(_Z24exp_sum_normalize_kernelPfPKfS_ii)
        /*0140*/ 	.word	0x00000000


	//----- nvinfo : EIATTR_MIN_STACK_SIZE
	.align		4
.L_53:
        /*0144*/ 	.byte	0x04, 0x12
        /*0146*/ 	.short	(.L_55 - .L_54)
	.align		4
.L_54:
        /*0148*/ 	.word	index@(_Z15find_max_kernelPKfPfii)
        /*014c*/ 	.word	0x00000000
.L_55:


//--------------------- .nv.compat                --------------------------
	.section	.nv.compat,"",@"SHT_CUDA_COMPAT_INFO"
	.align	4
        /*0000*/ 	.byte	0x02, 0x09, 0x00, 0x00, 0x02, 0x02, 0x01, 0x00, 0x02, 0x05, 0x05, 0x00, 0x03, 0x07, 0x01, 0x01
        /*0010*/ 	.byte	0x02, 0x03, 0x00, 0x00, 0x02, 0x06, 0x01, 0x00, 0x04, 0x0b, 0x08, 0x00, 0x01, 0x00, 0x00, 0x00
        /*0020*/ 	.byte	0x00, 0x00, 0x00, 0x00


//--------------------- .nv.info._Z19add_matrices_kernelPfPKfS1_S1_i --------------------------
	.section	.nv.info._Z19add_matrices_kernelPfPKfS1_S1_i,"",@"SHT_CUDA_INFO"
	.sectionflags	@""
	.align	4


	//----- nvinfo : EIATTR_CUDA_API_VERSION
	.align		4
        /*0000*/ 	.byte	0x04, 0x37
        /*0002*/ 	.short	(.L_57 - .L_56)
.L_56:
        /*0004*/ 	.word	0x00000082


	//----- nvinfo : EIATTR_KPARAM_INFO
	.align		4
.L_57:
        /*0008*/ 	.byte	0x04, 0x17
        /*000a*/ 	.short	(.L_59 - .L_58)
.L_58:
        /*000c*/ 	.word	0x00000000
        /*0010*/ 	.short	0x0004
        /*0012*/ 	.short	0x0020
        /*0014*/ 	.byte	0x00, 0xf0, 0x11, 0x00


	//----- nvinfo : EIATTR_KPARAM_INFO
	.align		4
.L_59:
        /*0018*/ 	.byte	0x04, 0x17
        /*001a*/ 	.short	(.L_61 - .L_60)
.L_60:
        /*001c*/ 	.word	0x00000000
        /*0020*/ 	.short	0x0003
        /*0022*/ 	.short	0x0018
        /*0024*/ 	.byte	0x00, 0xf5, 0x21, 0x00


	//----- nvinfo : EIATTR_KPARAM_INFO
	.align		4
.L_61:
        /*0028*/ 	.byte	0x04, 0x17
        /*002a*/ 	.short	(.L_63 - .L_62)
.L_62:
        /*002c*/ 	.word	0x00000000
        /*0030*/ 	.short	0x0002
        /*0032*/ 	.short	0x0010
        /*0034*/ 	.byte	0x00, 0xf5, 0x21, 0x00


	//----- nvinfo : EIATTR_KPARAM_INFO
	.align		4
.L_63:
        /*0038*/ 	.byte	0x04, 0x17
        /*003a*/ 	.short	(.L_65 - .L_64)
.L_64:
        /*003c*/ 	.word	0x00000000
        /*0040*/ 	.short	0x0001
        /*0042*/ 	.short	0x0008
        /*0044*/ 	.byte	0x00, 0xf5, 0x21, 0x00


	//----- nvinfo : EIATTR_KPARAM_INFO
	.align		4
.L_65:
        /*0048*/ 	.byte	0x04, 0x17
        /*004a*/ 	.short	(.L_67 - .L_66)
.L_66:
        /*004c*/ 	.word	0x00000000
        /*0050*/ 	.short	0x0000
        /*0052*/ 	.short	0x0000
        /*0054*/ 	.byte	0x00, 0xf5, 0x21, 0x00


	//----- nvinfo : EIATTR_SPARSE_MMA_MASK
	.align		4
.L_67:
        /*0058*/ 	.byte	0x03, 0x50
        /*005a*/ 	.short	0x0000


	//----- nvinfo : EIATTR_MAXREG_COUNT
	.align		4
        /*005c*/ 	.byte	0x03, 0x1b
        /*005e*/ 	.short	0x00ff


	//----- nvinfo : EIATTR_MERCURY_ISA_VERSION
	.align		4
        /*0060*/ 	.byte	0x03, 0x5f
        /*0062*/ 	.short	0x0101


	//----- nvinfo : EIATTR_VRC_CTA_INIT_COUNT
	.align		4
        /*0064*/ 	.byte	0x02, 0x4a
	.zero		1
	.zero		1


	//----- nvinfo : EIATTR_EXIT_INSTR_OFFSETS
	.align		4
        /*0068*/ 	.byte	0x04, 0x1c
        /*006a*/ 	.short	(.L_69 - .L_68)


	//   ....[0]....
.L_68:
        /*006c*/ 	.word	0x00000070


	//   ....[1]....
        /*0070*/ 	.word	0x00000170


	//----- nvinfo : EIATTR_CBANK_PARAM_SIZE
	.align		4
.L_69:
        /*0074*/ 	.byte	0x03, 0x19
        /*0076*/ 	.short	0x0024


	//----- nvinfo : EIATTR_PARAM_CBANK
	.align		4
        /*0078*/ 	.byte	0x04, 0x0a
        /*007a*/ 	.short	(.L_71 - .L_70)
	.align		4
.L_70:
        /*007c*/ 	.word	index@(.nv.constant0._Z19add_matrices_kernelPfPKfS1_S1_i)
        /*0080*/ 	.short	0x0380
        /*0082*/ 	.short	0x0024


	//----- nvinfo : EIATTR_SW_WAR
	.align		4
.L_71:
        /*0084*/ 	.byte	0x04, 0x36
        /*0086*/ 	.short	(.L_73 - .L_72)
.L_72:
        /*0088*/ 	.word	0x00000008
.L_73:


//--------------------- .nv.info._Z33apply_causal_mask_backward_kernelPfi --------------------------
	.section	.nv.info._Z33apply_causal_mask_backward_kernelPfi,"",@"SHT_CUDA_INFO"
	.sectionflags	@""
	.align	4


	//----- nvinfo : EIATTR_CUDA_API_VERSION
	.align		4
        /*0000*/ 	.byte	0x04, 0x37
        /*0002*/ 	.short	(.L_75 - .L_74)
.L_74:
        /*0004*/ 	.word	0x00000082


	//----- nvinfo : EIATTR_KPARAM_INFO
	.align		4
.L_75:
        /*0008*/ 	.byte	0x04, 0x17
        /*000a*/ 	.short	(.L_77 - .L_76)
.L_76:
        /*000c*/ 	.word	0x00000000
        /*0010*/ 	.short	0x0001
        /*0012*/ 	.short	0x0008
        /*0014*/ 	.byte	0x00, 0xf0, 0x11, 0x00


	//----- nvinfo : EIATTR_KPARAM_INFO
	.align		4
.L_77:
        /*0018*/ 	.byte	0x04, 0x17
        /*001a*/ 	.short	(.L_79 - .L_78)
.L_78:
        /*001c*/ 	.word	0x00000000
        /*0020*/ 	.short	0x0000
        /*0022*/ 	.short	0x0000
        /*0024*/ 	.byte	0x00, 0xf5, 0x21, 0x00


	//----- nvinfo : EIATTR_SPARSE_MMA_MASK
	.align		4
.L_79:
        /*0028*/ 	.byte	0x03, 0x50
        /*002a*/ 	.short	0x0000


	//----- nvinfo : EIATTR_MAXREG_COUNT
	.align		4
        /*002c*/ 	.byte	0x03, 0x1b
        /*002e*/ 	.short	0x00ff


	//----- nvinfo : EIATTR_MERCURY_ISA_VERSION
	.align		4
        /*0030*/ 	.byte	0x03, 0x5f
        /*0032*/ 	.short	0x0101


	//----- nvinfo : EIATTR_VRC_CTA_INIT_COUNT
	.align		4
        /*0034*/ 	.byte	0x02, 0x4a
	.zero		1
	.zero		1


	//----- nvinfo : EIATTR_EXIT_INSTR_OFFSETS
	.align		4
        /*0038*/ 	.byte	0x04, 0x1c
        /*003a*/ 	.short	(.L_81 - .L_80)


	//   ....[0]....
.L_80:
        /*003c*/ 	.word	0x00000070


	//   ....[1]....
        /*0040*/ 	.word	0x000000f0


	//----- nvinfo : EIATTR_CBANK_PARAM_SIZE
	.align		4
.L_81:
        /*0044*/ 	.byte	0x03, 0x19
        /*0046*/ 	.short	0x000c


	//----- nvinfo : EIATTR_PARAM_CBANK
	.align		4
        /*0048*/ 	.byte	0x04, 0x0a
        /*004a*/ 	.short	(.L_83 - .L_82)
	.align		4
.L_82:
        /*004c*/ 	.word	index@(.nv.constant0._Z33apply_causal_mask_backward_kernelPfi)
        /*0050*/ 	.short	0x0380
        /*0052*/ 	.short	0x000c


	//----- nvinfo : EIATTR_SW_WAR
	.align		4
.L_83:
        /*0054*/ 	.byte	0x04, 0x36
        /*0056*/ 	.short	(.L_85 - .L_84)
.L_84:
        /*0058*/ 	.word	0x00000008
.L_85:


//--------------------- .nv.info._Z23softmax_backward_kernelPfPKfS1_ii --------------------------
	.section	.nv.info._Z23softmax_backward_kernelPfPKfS1_ii,"",@"SHT_CUDA_INFO"
	.sectionflags	@""
	.align	4


	//----- nvinfo : EIATTR_CUDA_API_VERSION
	.align		4
        /*0000*/ 	.byte	0x04, 0x37
        /*0002*/ 	.short	(.L_87 - .L_86)
.L_86:
        /*0004*/ 	.word	0x00000082


	//----- nvinfo : EIATTR_KPARAM_INFO
	.align		4
.L_87:
        /*0008*/ 	.byte	0x04, 0x17
        /*000a*/ 	.short	(.L_89 - .L_88)
.L_88:
        /*000c*/ 	.word	0x00000000
        /*0010*/ 	.short	0x0004
        /*0012*/ 	.short	0x001c
        /*0014*/ 	.byte	0x00, 0xf0, 0x11, 0x00


	//----- nvinfo : EIATTR_KPARAM_INFO
	.align		4
.L_89:
        /*0018*/ 	.byte	0x04, 0x17
        /*001a*/ 	.short	(.L_91 - .L_90)
.L_90:
        /*001c*/ 	.word	0x00000000
        /*0020*/ 	.short	0x0003
        /*0022*/ 	.short	0x0018
        /*0024*/ 	.byte	0x00, 0xf0, 0x11, 0x00


	//----- nvinfo : EIATTR_KPARAM_INFO
	.align		4
.L_91:
        /*0028*/ 	.byte	0x04, 0x17
        /*002a*/ 	.short	(.L_93 - .L_92)
.L_92:
        /*002c*/ 	.word	0x00000000
        /*0030*/ 	.short	0x0002
        /*0032*/ 	.short	0x0010
        /*0034*/ 	.byte	0x00, 0xf5, 0x21, 0x00


	//----- nvinfo : EIATTR_KPARAM_INFO
	.align		4
.L_93:
        /*0038*/ 	.byte	0x04, 0x17
        /*003a*/ 	.short	(.L_95 - .L_94)
.L_94:
        /*003c*/ 	.word	0x00000000
        /*0040*/ 	.short	0x0001
        /*0042*/ 	.short	0x0008
        /*0044*/ 	.byte	0x00, 0xf5, 0x21, 0x00


	//----- nvinfo : EIATTR_KPARAM_INFO
	.align		4
.L_95:
        /*0048*/ 	.byte	0x04, 0x17
        /*004a*/ 	.short	(.L_97 - .L_96)
.L_96:
        /*004c*/ 	.word	0x00000000
        /*0050*/ 	.short	0x0000
        /*0052*/ 	.short	0x0000
        /*0054*/ 	.byte	0x00, 0xf5, 0x21, 0x00


	//----- nvinfo : EIATTR_SPARSE_MMA_MASK
	.align		4
.L_97:
        /*0058*/ 	.byte	0x03, 0x50
        /*005a*/ 	.short	0x0000


	//----- nvinfo : EIATTR_MAXREG_COUNT
	.align		4
        /*005c*/ 	.byte	0x03, 0x1b
        /*005e*/ 	.short	0x00ff


	//----- nvinfo : EIATTR_NUM_BARRIERS
	.align		4
        /*0060*/ 	.byte	0x02, 0x4c
        /*0062*/ 	.byte	0x01
	.zero		1


	//----- nvinfo : EIATTR_MERCURY_ISA_VERSION
	.align		4
        /*0064*/ 	.byte	0x03, 0x5f
        /*0066*/ 	.short	0x0101


	//----- nvinfo : EIATTR_VRC_CTA_INIT_COUNT
	.align		4
        /*0068*/ 	.byte	0x02, 0x4a
	.zero		1
	.zero		1


	//----- nvinfo : EIATTR_EXIT_INSTR_OFFSETS
	.align		4
        /*006c*/ 	.byte	0x04, 0x1c
        /*006e*/ 	.short	(.L_99 - .L_98)


	//   ....[0]....
.L_98:
        /*0070*/ 	.word	0x00000370


	//   ....[1]....
        /*0074*/ 	.word	0x00000440


	//----- nvinfo : EIATTR_CRS_STACK_SIZE
	.align		4
.L_99:
        /*0078*/ 	.byte	0x04, 0x1e
        /*007a*/ 	.short	(.L_101 - .L_100)
.L_100:
        /*007c*/ 	.word	0x00000000


	//----- nvinfo : EIATTR_CBANK_PARAM_SIZE
	.align		4
.L_101:
        /*0080*/ 	.byte	0x03, 0x19
        /*0082*/ 	.short	0x0020


	//----- nvinfo : EIATTR_PARAM_CBANK
	.align		4
        /*0084*/ 	.byte	0x04, 0x0a
        /*0086*/ 	.short	(.L_103 - .L_102)
	.align		4
.L_102:
        /*0088*/ 	.word	index@(.nv.constant0._Z23softmax_backward_kernelPfPKfS1_ii)
        /*008c*/ 	.short	0x0380
        /*008e*/ 	.short	0x0020


	//----- nvinfo : EIATTR_SW_WAR
	.align		4
.L_103:
        /*0090*/ 	.byte	0x04, 0x36
        /*0092*/ 	.short	(.L_105 - .L_104)
.L_104:
        /*0094*/ 	.word	0x00000008
.L_105:


//--------------------- .nv.info._Z23split_heads_grad_kernelPKfPfiiii --------------------------
	.section	.nv.info._Z23split_heads_grad_kernelPKfPfiiii,"",@"SHT_CUDA_INFO"
	.sectionflags	@""
	.align	4


	//----- nvinfo : EIATTR_CUDA_API_VERSION
	.align		4
        /*0000*/ 	.byte	0x04, 0x37
        /*0002*/ 	.short	(.L_107 - .L_106)
.L_106:
        /*0004*/ 	.word	0x00000082


	//----- nvinfo : EIATTR_KPARAM_INFO
	.align		4
.L_107:
        /*0008*/ 	.byte	0x04, 0x17
        /*000a*/ 	.short	(.L_109 - .L_108)
.L_108:
        /*000c*/ 	.word	0x00000000
        /*0010*/ 	.short	0x0005
        /*0012*/ 	.short	0x001c
        /*0014*/ 	.byte	0x00, 0xf0, 0x11, 0x00


	//----- nvinfo : EIATTR_KPARAM_INFO
	.align		4
.L_109:
        /*0018*/ 	.byte	0x04, 0x17
        /*001a*/ 	.short	(.L_111 - .L_110)
.L_110:
        /*001c*/ 	.word	0x00000000
        /*0020*/ 	.short	0x0004
        /*0022*/ 	.short	0x0018
        /*0024*/ 	.byte	0x00, 0xf0, 0x11, 0x00


	//----- nvinfo : EIATTR_KPARAM_INFO
	.align		4
.L_111:
        /*0028*/ 	.byte	0x04, 0x17
        /*002a*/ 	.short	(.L_113 - .L_112)
.L_112:
        /*002c*/ 	.word	0x00000000
        /*0030*/ 	.short	0x0003
        /*0032*/ 	.short	0x0014
        /*0034*/ 	.byte	0x00, 0xf0, 0x11, 0x00


	//----- nvinfo : EIATTR_KPARAM_INFO
	.align		4
.L_113:
        /*0038*/ 	.byte	0x04, 0x17
        /*003a*/ 	.short	(.L_115 - .L_114)
.L_114:
        /*003c*/ 	.word	0x00000000
        /*0040*/ 	.short	0x0002
        /*0042*/ 	.short	0x0010
        /*0044*/ 	.byte	0x00, 0xf0, 0x11, 0x00


	//----- nvinfo : EIATTR_KPARAM_INFO
	.align		4
.L_115:
        /*0048*/ 	.byte	0x04, 0x17
        /*004a*/ 	.short	(.L_117 - .L_116)
.L_116:
        /*004c*/ 	.word	0x00000000
        /*0050*/ 	.short	0x0001
        /*0052*/ 	.short	0x0008
        /*0054*/ 	.byte	0x00, 0xf5, 0x21, 0x00


	//----- nvinfo : EIATTR_KPARAM_INFO
	.align		4
.L_117:
        /*0058*/ 	.byte	0x04, 0x17
        /*005a*/ 	.short	(.L_119 - .L_118)
.L_118:
        /*005c*/ 	.word	0x00000000
        /*0060*/ 	.short	0x0000
        /*0062*/ 	.short	0x0000
        /*0064*/ 	.byte	0x00, 0xf5, 0x21, 0x00


	//----- nvinfo : EIATTR_SPARSE_MMA_MASK
	.align		4
.L_119:
        /*0068*/ 	.byte	0x03, 0x50
        /*006a*/ 	.short	0x0000


	//----- nvinfo : EIATTR_MAXREG_COUNT
	.align		4
        /*006c*/ 	.byte	0x03, 0x1b
        /*006e*/ 	.short	0x00ff


	//----- nvinfo : EIATTR_MERCURY_ISA_VERSION
	.align		4
        /*0070*/ 	.byte	0x03, 0x5f
        /*0072*/ 	.short	0x0101


	//----- nvinfo : EIATTR_VRC_CTA_INIT_COUNT
	.align		4
        /*0074*/ 	.byte	0x02, 0x4a
	.zero		1
	.zero		1


	//----- nvinfo : EIATTR_EXIT_INSTR_OFFSETS
	.align		4
        /*0078*/ 	.byte	0x04, 0x1c
        /*007a*/ 	.short	(.L_121 - .L_120)


	//   ....[0]....
.L_120:
        /*007c*/ 	.word	0x00000140


	//   ....[1]....
        /*0080*/ 	.word	0x000003b0


	//----- nvinfo : EIATTR_CRS_STACK_SIZE
	.align		4
.L_121:
        /*0084*/ 	.byte	0x04, 0x1e
        /*0086*/ 	.short	(.L_123 - .L_122)
.L_122:
        /*0088*/ 	.word	0x00000000


	//----- nvinfo : EIATTR_CBANK_PARAM_SIZE
	.align		4
.L_123:
        /*008c*/ 	.byte	0x03, 0x19
        /*008e*/ 	.short	0x0020


	//----- nvinfo : EIATTR_PARAM_CBANK
	.align		4
        /*0090*/ 	.byte	0x04, 0x0a
        /*0092*/ 	.short	(.L_125 - .L_124)
	.align		4
.L_124:
        /*0094*/ 	.word	index@(.nv.constant0._Z23split_heads_grad_kernelPKfPfiiii)
        /*0098*/ 	.short	0x0380
        /*009a*/ 	.short	0x0020


	//----- nvinfo : EIATTR_SW_WAR
	.align		4
.L_125:
        /*009c*/ 	.byte	0x04, 0x36
        /*009e*/ 	.short	(.L_127 - .L_126)
.L_126:
        /*00a0*/ 	.word	0x00000008
.L_127:


//--------------------- .nv.info._Z24apply_causal_mask_kernelPfi --------------------------
	.section	.nv.info._Z24apply_causal_mask_kernelPfi,"",@"SHT_CUDA_INFO"
	.sectionflags	@""
	.align	4


	//----- nvinfo : EIATTR_CUDA_API_VERSION
	.align		4
        /*0000*/ 	.byte	0x04, 0x37
        /*0002*/ 	.short	(.L_129 - .L_128)
.L_128:
        /*0004*/ 	.word	0x00000082


	//----- nvinfo : EIATTR_KPARAM_INFO
	.align		4
.L_129:
        /*0008*/ 	.byte	0x04, 0x17
        /*000a*/ 	.short	(.L_131 - .L_130)
.L_130:
        /*000c*/ 	.word	0x00000000
        /*0010*/ 	.short	0x0001
        /*0012*/ 	.short	0x0008
        /*0014*/ 	.byte	0x00, 0xf0, 0x11, 0x00


	//----- nvinfo : EIATTR_KPARAM_INFO
	.align		4
.L_131:
        /*0018*/ 	.byte	0x04, 0x17
        /*001a*/ 	.short	(.L_133 - .L_132)
.L_132:
        /*001c*/ 	.word	0x00000000
        /*0020*/ 	.short	0x0000
        /*0022*/ 	.short	0x0000
        /*0024*/ 	.byte	0x00, 0xf5, 0x21, 0x00


	//----- nvinfo : EIATTR_SPARSE_MMA_MASK
	.align		4
.L_133:
        /*0028*/ 	.byte	0x03, 0x50
        /*002a*/ 	.short	0x0000


	//----- nvinfo : EIATTR_MAXREG_COUNT
	.align		4
        /*002c*/ 	.byte	0x03, 0x1b
        /*002e*/ 	.short	0x00ff


	//----- nvinfo : EIATTR_MERCURY_ISA_VERSION
	.align		4
        /*0030*/ 	.byte	0x03, 0x5f
        /*0032*/ 	.short	0x0101


	//----- nvinfo : EIATTR_VRC_CTA_INIT_COUNT
	.align		4
        /*0034*/ 	.byte	0x02, 0x4a
	.zero		1
	.zero		1


	//----- nvinfo : EIATTR_EXIT_INSTR_OFFSETS
	.align		4
        /*0038*/ 	.byte	0x04, 0x1c
        /*003a*/ 	.short	(.L_135 - .L_134)


	//   ....[0]....
.L_134:
        /*003c*/ 	.word	0x00000070


	//   ....[1]....
        /*0040*/ 	.word	0x00000100


	//----- nvinfo : EIATTR_CBANK_PARAM_SIZE
	.align		4
.L_135:
        /*0044*/ 	.byte	0x03, 0x19
        /*0046*/ 	.short	0x000c


	//----- nvinfo : EIATTR_PARAM_CBANK
	.align		4
        /*0048*/ 	.byte	0x04, 0x0a
        /*004a*/ 	.short	(.L_137 - .L_136)
	.align		4
.L_136:
        /*004c*/ 	.word	index@(.nv.constant0._Z24apply_causal_mask_kernelPfi)
        /*0050*/ 	.short	0x0380
        /*0052*/ 	.short	0x000c


	//----- nvinfo : EIATTR_SW_WAR
	.align		4
.L_137:
        /*0054*/ 	.byte	0x04, 0x36
        /*0056*/ 	.short	(.L_139 - .L_138)
.L_138:
        /*0058*/ 	.word	0x00000008
.L_139:


//--------------------- .nv.info._Z19concat_heads_kernelPKfPfiiii --------------------------
	.section	.nv.info._Z19concat_heads_kernelPKfPfiiii,"",@"SHT_CUDA_INFO"
	.sectionflags	@""
	.align	4


	//----- nvinfo : EIATTR_CUDA_API_VERSION
	.align		4
        /*0000*/ 	.byte	0x04, 0x37
        /*0002*/ 	.short	(.L_141 - .L_140)
.L_140:
        /*0004*/ 	.word	0x00000082


	//----- nvinfo : EIATTR_KPARAM_INFO
	.align		4
.L_141:
        /*0008*/ 	.byte	0x04, 0x17
        /*000a*/ 	.short	(.L_143 - .L_142)
.L_142:
        /*000c*/ 	.word	0x00000000
        /*0010*/ 	.short	0x0005
        /*0012*/ 	.short	0x001c
        /*0014*/ 	.byte	0x00, 0xf0, 0x11, 0x00


	//----- nvinfo : EIATTR_KPARAM_INFO
	.align		4
.L_143:
        /*0018*/ 	.byte	0x04, 0x17
        /*001a*/ 	.short	(.L_145 - .L_144)
.L_144:
        /*001c*/ 	.word	0x00000000
        /*0020*/ 	.short	0x0004
        /*0022*/ 	.short	0x0018
        /*0024*/ 	.byte	0x00, 0xf0, 0x11, 0x00


	//----- nvinfo : EIATTR_KPARAM_INFO
	.align		4
.L_145:
        /*0028*/ 	.byte	0x04, 0x17
        /*002a*/ 	.short	(.L_147 - .L_146)
.L_146:
        /*002c*/ 	.word	0x00000000
        /*0030*/ 	.short	0x0003
        /*0032*/ 	.short	0x0014
        /*0034*/ 	.byte	0x00, 0xf0, 0x11, 0x00


	//----- nvinfo : EIATTR_KPARAM_INFO
	.align		4
.L_147:
        /*0038*/ 	.byte	0x04, 0x17
        /*003a*/ 	.short	(.L_149 - .L_148)
.L_148:
        /*003c*/ 	.word	0x00000000
        /*0040*/ 	.short	0x0002
        /*0042*/ 	.short	0x0010
        /*0044*/ 	.byte	0x00, 0xf0, 0x11, 0x00


	//----- nvinfo : EIATTR_KPARAM_INFO
	.align		4
.L_149:
        /*0048*/ 	.byte	0x04, 0x17
        /*004a*/ 	.short	(.L_151 - .L_150)
.L_150:
        /*004c*/ 	.word	0x00000000
        /*0050*/ 	.short	0x0001
        /*0052*/ 	.short	0x0008
        /*0054*/ 	.byte	0x00, 0xf5, 0x21, 0x00


	//----- nvinfo : EIATTR_KPARAM_INFO
	.align		4
.L_151:
        /*0058*/ 	.byte	0x04, 0x17
        /*005a*/ 	.short	(.L_153 - .L_152)
.L_152:
        /*005c*/ 	.word	0x00000000
        /*0060*/ 	.short	0x0000
        /*0062*/ 	.short	0x0000
        /*0064*/ 	.byte	0x00, 0xf5, 0x21, 0x00


	//----- nvinfo : EIATTR_SPARSE_MMA_MASK
	.align		4
.L_153:
        /*0068*/ 	.byte	0x03, 0x50
        /*006a*/ 	.short	0x0000


	//----- nvinfo : EIATTR_MAXREG_COUNT
	.align		4
        /*006c*/ 	.byte	0x03, 0x1b
        /*006e*/ 	.short	0x00ff


	//----- nvinfo : EIATTR_MERCURY_ISA_VERSION
	.align		4
        /*0070*/ 	.byte	0x03, 0x5f
        /*0072*/ 	.short	0x0101


	//----- nvinfo : EIATTR_VRC_CTA_INIT_COUNT
	.align		4
        /*0074*/ 	.byte	0x02, 0x4a
	.zero		1
	.zero		1


	//----- nvinfo : EIATTR_EXIT_INSTR_OFFSETS
	.align		4
        /*0078*/ 	.byte	0x04, 0x1c
        /*007a*/ 	.short	(.L_155 - .L_154)


	//   ....[0]....
.L_154:
        /*007c*/ 	.word	0x00000140


	//   ....[1]....
        /*0080*/ 	.word	0x000003b0


	//----- nvinfo : EIATTR_CRS_STACK_SIZE
	.align		4
.L_155:
        /*0084*/ 	.byte	0x04, 0x1e
        /*0086*/ 	.short	(.L_157 - .L_156)
.L_156:
        /*0088*/ 	.word	0x00000000


	//----- nvinfo : EIATTR_CBANK_PARAM_SIZE
	.align		4
.L_157:
        /*008c*/ 	.byte	0x03, 0x19
        /*008e*/ 	.short	0x0020


	//----- nvinfo : EIATTR_PARAM_CBANK
	.align		4
        /*0090*/ 	.byte	0x04, 0x0a
        /*0092*/ 	.short	(.L_159 - .L_158)
	.align		4
.L_158:
        /*0094*/ 	.word	index@(.nv.constant0._Z19concat_heads_kernelPKfPfiiii)
        /*0098*/ 	.short	0x0380
        /*009a*/ 	.short	0x0020


	//----- nvinfo : EIATTR_SW_WAR
	.align		4
.L_159:
        /*009c*/ 	.byte	0x04, 0x36
        /*009e*/ 	.short	(.L_161 - .L_160)
.L_160:
        /*00a0*/ 	.word	0x00000008
.L_161:


//--------------------- .nv.info._Z12scale_kernelPffi --------------------------
	.section	.nv.info._Z12scale_kernelPffi,"",@"SHT_CUDA_INFO"
	.sectionflags	@""
	.align	4


	//----- nvinfo : EIATTR_CUDA_API_VERSION
	.align		4
        /*0000*/ 	.byte	0x04, 0x37
        /*0002*/ 	.short	(.L_163 - .L_162)
.L_162:
        /*0004*/ 	.word	0x00000082


	//----- nvinfo : EIATTR_KPARAM_INFO
	.align		4
.L_163:
        /*0008*/ 	.byte	0x04, 0x17
        /*000a*/ 	.short	(.L_165 - .L_164)
.L_164:
        /*000c*/ 	.word	0x00000000
        /*0010*/ 	.short	0x0002
        /*0012*/ 	.short	0x000c
        /*0014*/ 	.byte	0x00, 0xf0, 0x11, 0x00


	//----- nvinfo : EIATTR_KPARAM_INFO
	.align		4
.L_165:
        /*0018*/ 	.byte	0x04, 0x17
        /*001a*/ 	.short	(.L_167 - .L_166)
.L_166:
        /*001c*/ 	.word	0x00000000
        /*0020*/ 	.short	0x0001
        /*0022*/ 	.short	0x0008
        /*0024*/ 	.byte	0x00, 0xf0, 0x11, 0x00


	//----- nvinfo : EIATTR_KPARAM_INFO
	.align		4
.L_167:
        /*0028*/ 	.byte	0x04, 0x17
        /*002a*/ 	.short	(.L_169 - .L_168)
.L_168:
        /*002c*/ 	.word	0x00000000
        /*0030*/ 	.short	0x0000
        /*0032*/ 	.short	0x0000
        /*0034*/ 	.byte	0x00, 0xf5, 0x21, 0x00


	//----- nvinfo : EIATTR_SPARSE_MMA_MASK
	.align		4
.L_169:
        /*0038*/ 	.byte	0x03, 0x50
        /*003a*/ 	.short	0x0000


	//----- nvinfo : EIATTR_MAXREG_COUNT
	.align		4
        /*003c*/ 	.byte	0x03, 0x1b
        /*003e*/ 	.short	0x00ff


	//----- nvinfo : EIATTR_MERCURY_ISA_VERSION
	.align		4
        /*0040*/ 	.byte	0x03, 0x5f
        /*0042*/ 	.short	0x0101


	//----- nvinfo : EIATTR_VRC_CTA_INIT_COUNT
	.align		4
        /*0044*/ 	.byte	0x02, 0x4a
	.zero		1
	.zero		1


	//----- nvinfo : EIATTR_EXIT_INSTR_OFFSETS
	.align		4
        /*0048*/ 	.byte	0x04, 0x1c
        /*004a*/ 	.short	(.L_171 - .L_170)


	//   ....[0]....
.L_170:
        /*004c*/ 	.word	0x00000070


	//   ....[1]....
        /*0050*/ 	.word	0x000000f0


	//----- nvinfo : EIATTR_CBANK_PARAM_SIZE
	.align		4
.L_171:
        /*0054*/ 	.byte	0x03, 0x19
        /*0056*/ 	.short	0x0010


	//----- nvinfo : EIATTR_PARAM_CBANK
	.align		4
        /*0058*/ 	.byte	0x04, 0x0a
        /*005a*/ 	.short	(.L_173 - .L_172)
	.align		4
.L_172:
        /*005c*/ 	.word	index@(.nv.constant0._Z12scale_kernelPffi)
        /*0060*/ 	.short	0x0380
        /*0062*/ 	.short	0x0010


	//----- nvinfo : EIATTR_SW_WAR
	.align		4
.L_173:
        /*0064*/ 	.byte	0x04, 0x36
        /*0066*/ 	.short	(.L_175 - .L_174)
.L_174:
        /*0068*/ 	.word	0x00000008
.L_175:


//--------------------- .nv.info._Z24exp_sum_normalize_kernelPfPKfS_ii --------------------------
	.section	.nv.info._Z24exp_sum_normalize_kernelPfPKfS_ii,"",@"SHT_CUDA_INFO"
	.sectionflags	@""
	.align	4


	//----- nvinfo : EIATTR_CUDA_API_VERSION
	.align		4
        /*0000*/ 	.byte	0x04, 0x37
        /*0002*/ 	.short	(.L_177 - .L_176)
.L_176:
        /*0004*/ 	.word	0x00000082


	//----- nvinfo : EIATTR_KPARAM_INFO
	.align		4
.L_177:
        /*0008*/ 	.byte	0x04, 0x17
        /*000a*/ 	.short	(.L_179 - .L_178)
.L_178:
        /*000c*/ 	.word	0x00000000
        /*0010*/ 	.short	0x0004
        /*0012*/ 	.short	0x001c
        /*0014*/ 	.byte	0x00, 0xf0, 0x11, 0x00


	//----- nvinfo : EIATTR_KPARAM_INFO
	.align		4
.L_179:
        /*0018*/ 	.byte	0x04, 0x17
        /*001a*/ 	.short	(.L_181 - .L_180)
.L_180:
        /*001c*/ 	.word	0x00000000
        /*0020*/ 	.short	0x0003
        /*0022*/ 	.short	0x0018
        /*0024*/ 	.byte	0x00, 0xf0, 0x11, 0x00


	//----- nvinfo : EIATTR_KPARAM_INFO
	.align		4
.L_181:
        /*0028*/ 	.byte	0x04, 0x17
        /*002a*/ 	.short	(.L_183 - .L_182)
.L_182:
        /*002c*/ 	.word	0x00000000
        /*0030*/ 	.short	0x0002
        /*0032*/ 	.short	0x0010
        /*0034*/ 	.byte	0x00, 0xf5, 0x21, 0x00


	//----- nvinfo : EIATTR_KPARAM_INFO
	.align		4
.L_183:
        /*0038*/ 	.byte	0x04, 0x17
        /*003a*/ 	.short	(.L_185 - .L_184)
.L_184:
        /*003c*/ 	.word	0x00000000
        /*0040*/ 	.short	0x0001
        /*0042*/ 	.short	0x0008
        /*0044*/ 	.byte	0x00, 0xf5, 0x21, 0x00


	//----- nvinfo : EIATTR_KPARAM_INFO
	.align		4
.L_185:
        /*0048*/ 	.byte	0x04, 0x17
        /*004a*/ 	.short	(.L_187 - .L_186)
.L_186:
        /*004c*/ 	.word	0x00000000
        /*0050*/ 	.short	0x0000
        /*0052*/ 	.short	0x0000
        /*0054*/ 	.byte	0x00, 0xf5, 0x21, 0x00


	//----- nvinfo : EIATTR_SPARSE_MMA_MASK
	.align		4
.L_187:
        /*0058*/ 	.byte	0x03, 0x50
        /*005a*/ 	.short	0x0000


	//----- nvinfo : EIATTR_MAXREG_COUNT
	.align		4
        /*005c*/ 	.byte	0x03, 0x1b
        /*005e*/ 	.short	0x00ff


	//----- nvinfo : EIATTR_NUM_BARRIERS
	.align		4
        /*0060*/ 	.byte	0x02, 0x4c
        /*0062*/ 	.byte	0x01
	.zero		1


	//----- nvinfo : EIATTR_MERCURY_ISA_VERSION
	.align		4
        /*0064*/ 	.byte	0x03, 0x5f
        /*0066*/ 	.short	0x0101


	//----- nvinfo : EIATTR_VRC_CTA_INIT_COUNT
	.align		4
        /*0068*/ 	.byte	0x02, 0x4a
	.zero		1
	.zero		1


	//----- nvinfo : EIATTR_EXIT_INSTR_OFFSETS
	.align		4
        /*006c*/ 	.byte	0x04, 0x1c
        /*006e*/ 	.short	(.L_189 - .L_188)


	//   ....[0]....
.L_188:
        /*0070*/ 	.word	0x000004a0


	//   ....[1]....
        /*0074*/ 	.word	0x000005f0


	//----- nvinfo : EIATTR_CRS_STACK_SIZE
	.align		4
.L_189:
        /*0078*/ 	.byte	0x04, 0x1e
        /*007a*/ 	.short	(.L_191 - .L_190)
.L_190:
        /*007c*/ 	.word	0x00000000


	//----- nvinfo : EIATTR_CBANK_PARAM_SIZE
	.align		4
.L_191:
        /*0080*/ 	.byte	0x03, 0x19
        /*0082*/ 	.short	0x0020


	//----- nvinfo : EIATTR_PARAM_CBANK
	.align		4
        /*0084*/ 	.byte	0x04, 0x0a
        /*0086*/ 	.short	(.L_193 - .L_192)
	.align		4
.L_192:
        /*0088*/ 	.word	index@(.nv.constant0._Z24exp_sum_normalize_kernelPfPKfS_ii)
        /*008c*/ 	.short	0x0380
        /*008e*/ 	.short	0x0020


	//----- nvinfo : EIATTR_SW_WAR
	.align		4
.L_193:
        /*0090*/ 	.byte	0x04, 0x36
        /*0092*/ 	.short	(.L_195 - .L_194)
.L_194:
        /*0094*/ 	.word	0x00000008
.L_195:


//--------------------- .nv.info._Z15find_max_kernelPKfPfii --------------------------
	.section	.nv.info._Z15find_max_kernelPKfPfii,"",@"SHT_CUDA_INFO"
	.sectionflags	@""
	.align	4


	//----- nvinfo : EIATTR_CUDA_API_VERSION
	.align		4
        /*0000*/ 	.byte	0x04, 0x37
        /*0002*/ 	.short	(.L_197 - .L_196)
.L_196:
        /*0004*/ 	.word	0x00000082


	//----- nvinfo : EIATTR_KPARAM_INFO
	.align		4
.L_197:
        /*0008*/ 	.byte	0x04, 0x17
        /*000a*/ 	.short	(.L_199 - .L_198)
.L_198:
        /*000c*/ 	.word	0x00000000
        /*0010*/ 	.short	0x0003
        /*0012*/ 	.short	0x0014
        /*0014*/ 	.byte	0x00, 0xf0, 0x11, 0x00


	//----- nvinfo : EIATTR_KPARAM_INFO
	.align		4
.L_199:
        /*0018*/ 	.byte	0x04, 0x17
        /*001a*/ 	.short	(.L_201 - .L_200)
.L_200:
        /*001c*/ 	.word	0x00000000
        /*0020*/ 	.short	0x0002
        /*0022*/ 	.short	0x0010
        /*0024*/ 	.byte	0x00, 0xf0, 0x11, 0x00


	//----- nvinfo : EIATTR_KPARAM_INFO
	.align		4
.L_201:
        /*0028*/ 	.byte	0x04, 0x17
        /*002a*/ 	.short	(.L_203 - .L_202)
.L_202:
        /*002c*/ 	.word	0x00000000
        /*0030*/ 	.short	0x0001
        /*0032*/ 	.short	0x0008
        /*0034*/ 	.byte	0x00, 0xf5, 0x21, 0x00


	//----- nvinfo : EIATTR_KPARAM_INFO
	.align		4
.L_203:
        /*0038*/ 	.byte	0x04, 0x17
        /*003a*/ 	.short	(.L_205 - .L_204)
.L_204:
        /*003c*/ 	.word	0x00000000
        /*0040*/ 	.short	0x0000
        /*0042*/ 	.short	0x0000
        /*0044*/ 	.byte	0x00, 0xf5, 0x21, 0x00


	//----- nvinfo : EIATTR_SPARSE_MMA_MASK
	.align		4
.L_205:
        /*0048*/ 	.byte	0x03, 0x50
        /*004a*/ 	.short	0x0000


	//----- nvinfo : EIATTR_MAXREG_COUNT
	.align		4
        /*004c*/ 	.byte	0x03, 0x1b
        /*004e*/ 	.short	0x00ff


	//----- nvinfo : EIATTR_NUM_BARRIERS
	.align		4
        /*0050*/ 	.byte	0x02, 0x4c
        /*0052*/ 	.byte	0x01
	.zero		1


	//----- nvinfo : EIATTR_MERCURY_ISA_VERSION
	.align		4
        /*0054*/ 	.byte	0x03, 0x5f
        /*0056*/ 	.short	0x0101


	//----- nvinfo : EIATTR_VRC_CTA_INIT_COUNT
	.align		4
        /*0058*/ 	.byte	0x02, 0x4a
	.zero		1
	.zero		1


	//----- nvinfo : EIATTR_EXIT_INSTR_OFFSETS
	.align		4
        /*005c*/ 	.byte	0x04, 0x1c
        /*005e*/ 	.short	(.L_207 - .L_206)


	//   ....[0]....
.L_206:
        /*0060*/ 	.word	0x000002e0


	//   ....[1]....
        /*0064*/ 	.word	0x00000360


	//----- nvinfo : EIATTR_CRS_STACK_SIZE
	.align		4
.L_207:
        /*0068*/ 	.byte	0x04, 0x1e
        /*006a*/ 	.short	(.L_209 - .L_208)
.L_208:
        /*006c*/ 	.word	0x00000000


	//----- nvinfo : EIATTR_CBANK_PARAM_SIZE
	.align		4
.L_209:
        /*0070*/ 	.byte	0x03, 0x19
        /*0072*/ 	.short	0x0018


	//----- nvinfo : EIATTR_PARAM_CBANK
	.align		4
        /*0074*/ 	.byte	0x04, 0x0a
        /*0076*/ 	.short	(.L_211 - .L_210)
	.align		4
.L_210:
        /*0078*/ 	.word	index@(.nv.constant0._Z15find_max_kernelPKfPfii)
        /*007c*/ 	.short	0x0380
        /*007e*/ 	.short	0x0018


	//----- nvinfo : EIATTR_SW_WAR
	.align		4
.L_211:
        /*0080*/ 	.byte	0x04, 0x36
        /*0082*/ 	.short	(.L_213 - .L_212)
.L_212:
        /*0084*/ 	.word	0x00000008
.L_213:


//--------------------- .nv.callgraph             --------------------------
	.section	.nv.callgraph,"",@"SHT_CUDA_CALLGRAPH"
	.align	4
	.sectionentsize	8
	.align		4
        /*0000*/ 	.word	0x00000000
	.align		4
        /*0004*/ 	.word	0xffffffff
	.align		4
        /*0008*/ 	.word	0x00000000
	.align		4
        /*000c*/ 	.word	0xfffffffe
	.align		4
        /*0010*/ 	.word	0x00000000
	.align		4
        /*0014*/ 	.word	0xfffffffd
	.align		4
        /*0018*/ 	.word	0x00000000
	.align		4
        /*001c*/ 	.word	0xfffffffc


//--------------------- .text._Z19add_matrices_kernelPfPKfS1_S1_i --------------------------
	.section	.text._Z19add_matrices_kernelPfPKfS1_S1_i,"ax",@progbits
	.align	128
        .global         _Z19add_matrices_kernelPfPKfS1_S1_i
        .type           _Z19add_matrices_kernelPfPKfS1_S1_i,@function
        .size           _Z19add_matrices_kernelPfPKfS1_S1_i,(.L_x_50 - _Z19add_matrices_kernelPfPKfS1_S1_i)
        .other          _Z19add_matrices_kernelPfPKfS1_S1_i,@"STO_CUDA_ENTRY STV_DEFAULT"
_Z19add_matrices_kernelPfPKfS1_S1_i:
.text._Z19add_matrices_kernelPfPKfS1_S1_i:
[----:B------:R-:W-:Y:S01]  /*0000*/  LDC R1, c[0x0][0x37c] ;  /* 0x0000df00ff017b82 */ /* 0x000fe20000000800 */
[----:B------:R-:W0:Y:S07]  /*0010*/  S2R R0, SR_TID.X ;  /* 0x0000000000007919 */ /* 0x000e2e0000002100 */
[----:B------:R-:W0:Y:S01]  /*0020*/  S2UR UR4, SR_CTAID.X ;  /* 0x00000000000479c3 */ /* 0x000e220000002500 */
[----:B------:R-:W1:Y:S07]  /*0030*/  LDCU UR5, c[0x0][0x3a0] ;  /* 0x00007400ff0577ac */ /* 0x000e6e0008000800 */
[----:B------:R-:W0:Y:S02]  /*0040*/  LDC R11, c[0x0][0x360] ;  /* 0x0000d800ff0b7b82 */ /* 0x000e240000000800 */
[----:B0-----:R-:W-:-:S05]  /*0050*/  IMAD R11, R11, UR4, R0 ;  /* 0x000000040b0b7c24 */ /* 0x001fca000f8e0200 */
[----:B-1----:R-:W-:-:S13]  /*0060*/  ISETP.GE.AND P0, PT, R11, UR5, PT ;  /* 0x000000050b007c0c */ /* 0x002fda000bf06270 */
[----:B------:R-:W-:Y:S05]  /*0070*/  @P0 EXIT ;  /* 0x000000000000094d */ /* 0x000fea0003800000 */
[----:B------:R-:W0:Y:S01]  /*0080*/  LDC.64 R2, c[0x0][0x388] ;  /* 0x0000e200ff027b82 */ /* 0x000e220000000a00 */
[----:B------:R-:W1:Y:S07]  /*0090*/  LDCU.64 UR4, c[0x0][0x358] ;  /* 0x00006b00ff0477ac */ /* 0x000e6e0008000a00 */
[----:B------:R-:W2:Y:S08]  /*00a0*/  LDC.64 R4, c[0x0][0x390] ;  /* 0x0000e400ff047b82 */ /* 0x000eb00000000a00 */
[----:B------:R-:W3:Y:S01]  /*00b0*/  LDC.64 R6, c[0x0][0x398] ;  /* 0x0000e600ff067b82 */ /* 0x000ee20000000a00 */
[----:B0-----:R-:W-:-:S07]  /*00c0*/  IMAD.WIDE R2, R11, 0x4, R2 ;  /* 0x000000040b027825 */ /* 0x001fce00078e0202 */
[----:B------:R-:W0:Y:S01]  /*00d0*/  LDC.64 R8, c[0x0][0x380] ;  /* 0x0000e000ff087b82 */ /* 0x000e220000000a00 */
[----:B-1----:R-:W4:Y:S01]  /*00e0*/  LDG.E R2, desc[UR4][R2.64] ;  /* 0x0000000402027981 */ /* 0x002f22000c1e1900 */
[----:B--2---:R-:W-:-:S06]  /*00f0*/  IMAD.WIDE R4, R11, 0x4, R4 ;  /* 0x000000040b047825 */ /* 0x004fcc00078e0204 */
[----:B------:R-:W4:Y:S01]  /*0100*/  LDG.E R5, desc[UR4][R4.64] ;  /* 0x0000000404057981 */ /* 0x000f22000c1e1900 */
[----:B---3--:R-:W-:-:S06]  /*0110*/  IMAD.WIDE R6, R11, 0x4, R6 ;  /* 0x000000040b067825 */ /* 0x008fcc00078e0206 */
[----:B------:R-:W2:Y:S01]  /*0120*/  LDG.E R7, desc[UR4][R6.64] ;  /* 0x0000000406077981 */ /* 0x000ea2000c1e1900 */
[----:B0-----:R-:W-:-:S04]  /*0130*/  IMAD.WIDE R8, R11, 0x4, R8 ;  /* 0x000000040b087825 */ /* 0x001fc800078e0208 */
[----:B----4-:R-:W-:-:S04]  /*0140*/  FADD R0, R2, R5 ;  /* 0x0000000502007221 */ /* 0x010fc80000000000 */
[----:B--2---:R-:W-:-:S05]  /*0150*/  FADD R11, R0, R7 ;  /* 0x00000007000b7221 */ /* 0x004fca0000000000 */
[----:B------:R-:W-:Y:S01]  /*0160*/  STG.E desc[UR4][R8.64], R11 ;  /* 0x0000000b08007986 */ /* 0x000fe2000c101904 */
[----:B------:R-:W-:Y:S05]  /*0170*/  EXIT ;  /* 0x000000000000794d */ /* 0x000fea0003800000 */
.L_x_0:
[----:B------:R-:W-:-:S00]  /*0180*/  BRA `(.L_x_0) ;  /* 0xfffffffc00fc7947 */ /* 0x000fc0000383ffff */
[----:B------:R-:W-:-:S00]  /*0190*/  NOP ;  /* 0x0000000000007918 */ /* 0x000fc00000000000 */
        /* <DEDUP_REMOVED lines=14> */
.L_x_50:


//--------------------- .text._Z33apply_causal_mask_backward_kernelPfi --------------------------
	.section	.text._Z33apply_causal_mask_backward_kernelPfi,"ax",@progbits
	.align	128
        .global         _Z33apply_causal_mask_backward_kernelPfi
        .type           _Z33apply_causal_mask_backward_kernelPfi,@function
        .size           _Z33apply_causal_mask_backward_kernelPfi,(.L_x_51 - _Z33apply_causal_mask_backward_kernelPfi)
        .other          _Z33apply_causal_mask_backward_kernelPfi,@"STO_CUDA_ENTRY STV_DEFAULT"
_Z33apply_causal_mask_backward_kernelPfi:
.text._Z33apply_causal_mask_backward_kernelPfi:
[----:B------:R-:W-:Y:S01]  /*0000*/  LDC R1, c[0x0][0x37c] ;  /* 0x0000df00ff017b82 */ /* 0x000fe20000000800 */
[----:B------:R-:W0:Y:S01]  /*0010*/  S2R R0, SR_TID.Y ;  /* 0x0000000000007919 */ /* 0x000e220000002200 */
[----:B------:R-:W1:Y:S01]  /*0020*/  LDCU UR6, c[0x0][0x388] ;  /* 0x00007100ff0677ac */ /* 0x000e620008000800 */
[----:B------:R-:W0:Y:S02]  /*0030*/  S2R R5, SR_TID.X ;  /* 0x0000000000057919 */ /* 0x000e240000002100 */
[----:B0-----:R-:W-:-:S04]  /*0040*/  VIMNMX R2, PT, PT, R0, R5, !PT ;  /* 0x0000000500027248 */ /* 0x001fc80007fe0100 */
[----:B-1----:R-:W-:-:S04]  /*0050*/  ISETP.GE.AND P0, PT, R2, UR6, PT ;  /* 0x0000000602007c0c */ /* 0x002fc8000bf06270 */
[----:B------:R-:W-:-:S13]  /*0060*/  ISETP.LE.U32.OR P0, PT, R5, R0, P0 ;  /* 0x000000000500720c */ /* 0x000fda0000703470 */
[----:B------:R-:W-:Y:S05]  /*0070*/  @P0 EXIT ;  /* 0x000000000000094d */ /* 0x000fea0003800000 */
[----:B------:R-:W0:Y:S01]  /*0080*/  S2R R7, SR_CTAID.X ;  /* 0x0000000000077919 */ /* 0x000e220000002500 */
[----:B------:R-:W1:Y:S01]  /*0090*/  LDC.64 R2, c[0x0][0x380] ;  /* 0x0000e000ff027b82 */ /* 0x000e620000000a00 */
[----:B------:R-:W2:Y:S01]  /*00a0*/  LDCU.64 UR4, c[0x0][0x358] ;  /* 0x00006b00ff0477ac */ /* 0x000ea20008000a00 */
[----:B0-----:R-:W-:-:S04]  /*00b0*/  IMAD R0, R7, UR6, R0 ;  /* 0x0000000607007c24 */ /* 0x001fc8000f8e0200 */
[----:B------:R-:W-:-:S04]  /*00c0*/  IMAD R5, R0, UR6, R5 ;  /* 0x0000000600057c24 */ /* 0x000fc8000f8e0205 */
[----:B-1----:R-:W-:-:S05]  /*00d0*/  IMAD.WIDE.U32 R2, R5, 0x4, R2 ;  /* 0x0000000405027825 */ /* 0x002fca00078e0002 */
[----:B--2---:R-:W-:Y:S01]  /*00e0*/  STG.E desc[UR4][R2.64], RZ ;  /* 0x000000ff02007986 */ /* 0x004fe2000c101904 */
[----:B------:R-:W-:Y:S05]  /*00f0*/  EXIT ;  /* 0x000000000000794d */ /* 0x000fea0003800000 */
.L_x_1:
        /* <DEDUP_REMOVED lines=16> */
.L_x_51:


//--------------------- .text._Z23softmax_backward_kernelPfPKfS1_ii --------------------------
	.section	.text._Z23softmax_backward_kernelPfPKfS1_ii,"ax",@progbits
	.align	128
        .global         _Z23softmax_backward_kernelPfPKfS1_ii
        .type           _Z23softmax_backward_kernelPfPKfS1_ii,@function
        .size           _Z23softmax_backward_kernelPfPKfS1_ii,(.L_x_52 - _Z23softmax_backward_kernelPfPKfS1_ii)
        .other          _Z23softmax_backward_kernelPfPKfS1_ii,@"STO_CUDA_ENTRY STV_DEFAULT"
_Z23softmax_backward_kernelPfPKfS1_ii:
.text._Z23softmax_backward_kernelPfPKfS1_ii:
[----:B------:R-:W-:Y:S01]  /*0000*/  LDC R1, c[0x0][0x37c] ;  /* 0x0000df00ff017b82 */ /* 0x000fe20000000800 */
[----:B------:R-:W0:Y:S07]  /*0010*/  S2R R0, SR_TID.X ;  /* 0x0000000000007919 */ /* 0x000e2e0000002100 */
[----:B------:R-:W0:Y:S01]  /*0020*/  LDC R14, c[0x0][0x39c] ;  /* 0x0000e700ff0e7b82 */ /* 0x000e220000000800 */
[----:B------:R-:W1:Y:S01]  /*0030*/  LDCU.64 UR6, c[0x0][0x358] ;  /* 0x00006b00ff0677ac */ /* 0x000e620008000a00 */
[----:B------:R-:W-:Y:S01]  /*0040*/  BSSY.RECONVERGENT B0, `(.L_x_2) ;  /* 0x0000013000007945 */ /* 0x000fe20003800200 */
[----:B------:R-:W-:-:S05]  /*0050*/  HFMA2 R10, -RZ, RZ, 0, 0 ;  /* 0x00000000ff0a7431 */ /* 0x000fca00000001ff */
[----:B------:R-:W2:Y:S01]  /*0060*/  S2UR UR8, SR_CTAID.X ;  /* 0x00000000000879c3 */ /* 0x000ea20000002500 */
[----:B0-----:R-:W-:-:S13]  /*0070*/  ISETP.GE.AND P0, PT, R0, R14, PT ;  /* 0x0000000e0000720c */ /* 0x001fda0003f06270 */
[----:B-12---:R-:W-:Y:S05]  /*0080*/  @P0 BRA `(.L_x_3) ;  /* 0x0000000000380947 */ /* 0x006fea0003800000 */
[----:B------:R-:W0:Y:S01]  /*0090*/  LDC R12, c[0x0][0x360] ;  /* 0x0000d800ff0c7b82 */ /* 0x000e220000000800 */
[----:B------:R-:W-:Y:S02]  /*00a0*/  MOV R10, RZ ;  /* 0x000000ff000a7202 */ /* 0x000fe40000000f00 */
[----:B------:R-:W-:-:S05]  /*00b0*/  MOV R11, R0 ;  /* 0x00000000000b7202 */ /* 0x000fca0000000f00 */
[----:B------:R-:W1:Y:S08]  /*00c0*/  LDC.64 R6, c[0x0][0x390] ;  /* 0x0000e400ff067b82 */ /* 0x000e700000000a00 */
[----:B------:R-:W2:Y:S02]  /*00d0*/  LDC.64 R8, c[0x0][0x388] ;  /* 0x0000e200ff087b82 */ /* 0x000ea40000000a00 */
.L_x_4:
[----:B------:R-:W-:-:S04]  /*00e0*/  IMAD R5, R14, UR8, R11 ;  /* 0x000000080e057c24 */ /* 0x000fc8000f8e020b */
[----:B-1----:R-:W-:-:S04]  /*00f0*/  IMAD.WIDE R2, R5, 0x4, R6 ;  /* 0x0000000405027825 */ /* 0x002fc800078e0206 */
[----:B--2---:R-:W-:Y:S02]  /*0100*/  IMAD.WIDE R4, R5, 0x4, R8 ;  /* 0x0000000405047825 */ /* 0x004fe400078e0208 */
[----:B------:R-:W2:Y:S04]  /*0110*/  LDG.E R3, desc[UR6][R2.64] ;  /* 0x0000000602037981 */ /* 0x000ea8000c1e1900 */
[----:B------:R-:W2:Y:S01]  /*0120*/  LDG.E R4, desc[UR6][R4.64] ;  /* 0x0000000604047981 */ /* 0x000ea2000c1e1900 */
[----:B0-----:R-:W-:-:S05]  /*0130*/  IMAD.IADD R11, R12, 0x1, R11 ;  /* 0x000000010c0b7824 */ /* 0x001fca00078e020b */
[----:B------:R-:W-:Y:S01]  /*0140*/  ISETP.GE.AND P0, PT, R11, R14, PT ;  /* 0x0000000e0b00720c */ /* 0x000fe20003f06270 */
[----:B--2---:R-:W-:-:S12]  /*0150*/  FFMA R10, R3, R4, R10 ;  /* 0x00000004030a7223 */ /* 0x004fd8000000000a */
[----:B------:R-:W-:Y:S05]  /*0160*/  @!P0 BRA `(.L_x_4) ;  /* 0xfffffffc00dc8947 */ /* 0x000fea000383ffff */
.L_x_3:
[----:B------:R-:W-:Y:S05]  /*0170*/  BSYNC.RECONVERGENT B0 ;  /* 0x0000000000007941 */ /* 0x000fea0003800200 */
.L_x_2:
[----:B------:R-:W0:Y:S01]  /*0180*/  S2UR UR5, SR_CgaCtaId ;  /* 0x00000000000579c3 */ /* 0x000e220000008800 */
[----:B------:R-:W-:Y:S01]  /*0190*/  UMOV UR4, 0x400 ;  /* 0x0000040000047882 */ /* 0x000fe20000000000 */
[----:B------:R-:W1:Y:S02]  /*01a0*/  LDCU UR9, c[0x0][0x360] ;  /* 0x00006c00ff0977ac */ /* 0x000e640008000800 */
[----:B-1----:R-:W-:Y:S02]  /*01b0*/  UISETP.GE.U32.AND UP0, UPT, UR9, 0x2, UPT ;  /* 0x000000020900788c */ /* 0x002fe4000bf06070 */
[----:B0-----:R-:W-:-:S06]  /*01c0*/  ULEA UR4, UR5, UR4, 0x18 ;  /* 0x0000000405047291 */ /* 0x001fcc000f8ec0ff */
[----:B------:R-:W-:-:S05]  /*01d0*/  LEA R5, R0, UR4, 0x2 ;  /* 0x0000000400057c11 */ /* 0x000fca000f8e10ff */
[----:B------:R0:W-:Y:S01]  /*01e0*/  STS [R5], R10 ;  /* 0x0000000a05007388 */ /* 0x0001e20000000800 */
[----:B------:R-:W-:Y:S06]  /*01f0*/  BAR.SYNC.DEFER_BLOCKING 0x0 ;  /* 0x0000000000007b1d */ /* 0x000fec0000010000 */
[----:B------:R-:W-:Y:S05]  /*0200*/  BRA.U !UP0, `(.L_x_5) ;  /* 0x0000000108307547 */ /* 0x000fea000b800000 */
[----:B------:R-:W-:-:S07]  /*0210*/  MOV R2, UR9 ;  /* 0x0000000900027c02 */ /* 0x000fce0008000f00 */
.L_x_6:
[----:B------:R-:W-:-:S04]  /*0220*/  SHF.R.U32.HI R6, RZ, 0x1, R2 ;  /* 0x00000001ff067819 */ /* 0x000fc80000011602 */
[----:B------:R-:W-:-:S13]  /*0230*/  ISETP.GE.U32.AND P0, PT, R0, R6, PT ;  /* 0x000000060000720c */ /* 0x000fda0003f06070 */
[----:B------:R-:W-:Y:S01]  /*0240*/  @!P0 IMAD R3, R6, 0x4, R5 ;  /* 0x0000000406038824 */ /* 0x000fe200078e0205 */
[----:B------:R-:W-:Y:S05]  /*0250*/  @!P0 LDS R4, [R5] ;  /* 0x0000000005048984 */ /* 0x000fea0000000800 */
[----:B------:R-:W1:Y:S02]  /*0260*/  @!P0 LDS R3, [R3] ;  /* 0x0000000003038984 */ /* 0x000e640000000800 */
[----:B-1----:R-:W-:-:S05]  /*0270*/  @!P0 FADD R4, R3, R4 ;  /* 0x0000000403048221 */ /* 0x002fca0000000000 */
[----:B------:R1:W-:Y:S01]  /*0280*/  @!P0 STS [R5], R4 ;  /* 0x0000000405008388 */ /* 0x0003e20000000800 */
[----:B------:R-:W-:Y:S01]  /*0290*/  BAR.SYNC.DEFER_BLOCKING 0x0 ;  /* 0x0000000000007b1d */ /* 0x000fe20000010000 */
[----:B------:R-:W-:Y:S02]  /*02a0*/  ISETP.GT.U32.AND P0, PT, R2, 0x3, PT ;  /* 0x000000030200780c */ /* 0x000fe40003f04070 */
[----:B------:R-:W-:-:S11]  /*02b0*/  MOV R2, R6 ;  /* 0x0000000600027202 */ /* 0x000fd60000000f00 */
[----:B-1----:R-:W-:Y:S05]  /*02c0*/  @P0 BRA `(.L_x_6) ;  /* 0xfffffffc00d40947 */ /* 0x002fea000383ffff */
.L_x_5:
[----:B------:R-:W1:Y:S01]  /*02d0*/  S2UR UR5, SR_CgaCtaId ;  /* 0x00000000000579c3 */ /* 0x000e620000008800 */
[----:B------:R-:W-:-:S07]  /*02e0*/  UMOV UR4, 0x400 ;  /* 0x0000040000047882 */ /* 0x000fce0000000000 */
[----:B------:R-:W2:Y:S08]  /*02f0*/  LDC R17, c[0x0][0x39c] ;  /* 0x0000e700ff117b82 */ /* 0x000eb00000000800 */
[----:B------:R-:W3:Y:S01]  /*0300*/  LDC.64 R12, c[0x0][0x390] ;  /* 0x0000e400ff0c7b82 */ /* 0x000ee20000000a00 */
[----:B-1----:R-:W-:-:S07]  /*0310*/  ULEA UR4, UR5, UR4, 0x18 ;  /* 0x0000000405047291 */ /* 0x002fce000f8ec0ff */
[----:B------:R-:W1:Y:S01]  /*0320*/  LDC.64 R8, c[0x0][0x380] ;  /* 0x0000e000ff087b82 */ /* 0x000e620000000a00 */
[----:B--2---:R-:W-:Y:S01]  /*0330*/  ISETP.GE.AND P0, PT, R0, R17, PT ;  /* 0x000000110000720c */ /* 0x004fe20003f06270 */
[----:B------:R-:W2:Y:S06]  /*0340*/  LDS R14, [UR4] ;  /* 0x00000004ff0e7984 */ /* 0x000eac0008000800 */
[----:B0-----:R-:W0:Y:S08]  /*0350*/  LDC.64 R10, c[0x0][0x388] ;  /* 0x0000e200ff0a7b82 */ /* 0x001e300000000a00 */
[----:B------:R-:W-:Y:S06]  /*0360*/  BAR.SYNC.DEFER_BLOCKING 0x0 ;  /* 0x0000000000007b1d */ /* 0x000fec0000010000 */
[----:B---3--:R-:W-:Y:S05]  /*0370*/  @P0 EXIT ;  /* 0x000000000000094d */ /* 0x008fea0003800000 */
.L_x_7:
[----:B---3--:R-:W-:-:S04]  /*0380*/  IMAD R7, R17, UR8, R0 ;  /* 0x0000000811077c24 */ /* 0x008fc8000f8e0200 */
[----:B------:R-:W-:-:S04]  /*0390*/  IMAD.WIDE R4, R7, 0x4, R12 ;  /* 0x0000000407047825 */ /* 0x000fc800078e020c */
[C---:B0-----:R-:W-:Y:S02]  /*03a0*/  IMAD.WIDE R2, R7.reuse, 0x4, R10 ;  /* 0x0000000407027825 */ /* 0x041fe400078e020a */
[----:B------:R-:W2:Y:S04]  /*03b0*/  LDG.E R5, desc[UR6][R4.64] ;  /* 0x0000000604057981 */ /* 0x000ea8000c1e1900 */
[----:B------:R-:W3:Y:S01]  /*03c0*/  LDG.E R2, desc[UR6][R2.64] ;  /* 0x0000000602027981 */ /* 0x000ee2000c1e1900 */
[----:B-1----:R-:W-:Y:S01]  /*03d0*/  IMAD.WIDE R6, R7, 0x4, R8 ;  /* 0x0000000407067825 */ /* 0x002fe200078e0208 */
[----:B------:R-:W-:-:S04]  /*03e0*/  IADD3 R0, PT, PT, R0, UR9, RZ ;  /* 0x0000000900007c10 */ /* 0x000fc8000fffe0ff */
[----:B------:R-:W-:Y:S01]  /*03f0*/  ISETP.GE.AND P0, PT, R0, R17, PT ;  /* 0x000000110000720c */ /* 0x000fe20003f06270 */
[----:B--2---:R-:W-:-:S04]  /*0400*/  FADD R15, -R14, R5 ;  /* 0x000000050e0f7221 */ /* 0x004fc80000000100 */
[----:B---3--:R-:W-:-:S05]  /*0410*/  FMUL R15, R2, R15 ;  /* 0x0000000f020f7220 */ /* 0x008fca0000400000 */
[----:B------:R3:W-:Y:S03]  /*0420*/  STG.E desc[UR6][R6.64], R15 ;  /* 0x0000000f06007986 */ /* 0x0007e6000c101906 */
[----:B------:R-:W-:Y:S05]  /*0430*/  @!P0 BRA `(.L_x_7) ;  /* 0xfffffffc00d08947 */ /* 0x000fea000383ffff */
[----:B------:R-:W-:Y:S05]  /*0440*/  EXIT ;  /* 0x000000000000794d */ /* 0x000fea0003800000 */
.L_x_8:
        /* <DEDUP_REMOVED lines=11> */
.L_x_52:


//--------------------- .text._Z23split_heads_grad_kernelPKfPfiiii --------------------------
	.section	.text._Z23split_heads_grad_kernelPKfPfiiii,"ax",@progbits
	.align	128
        .global         _Z23split_heads_grad_kernelPKfPfiiii
        .type           _Z23split_heads_grad_kernelPKfPfiiii,@function
        .size           _Z23split_heads_grad_kernelPKfPfiiii,(.L_x_53 - _Z23split_heads_grad_kernelPKfPfiiii)
        .other          _Z23split_heads_grad_kernelPKfPfiiii,@"STO_CUDA_ENTRY STV_DEFAULT"
_Z23split_heads_grad_kernelPKfPfiiii:
.text._Z23split_heads_grad_kernelPKfPfiiii:
[----:B------:R-:W-:Y:S08]  /*0000*/  LDC R1, c[0x0][0x37c] ;  /* 0x0000df00ff017b82 */ /* 0x000ff00000000800 */
[----:B------:R-:W0:Y:S01]  /*0010*/  LDC R13, c[0x0][0x398] ;  /* 0x0000e600ff0d7b82 */ /* 0x000e220000000800 */
[----:B------:R-:W1:Y:S01]  /*0020*/  S2R R10, SR_TID.Y ;  /* 0x00000000000a7919 */ /* 0x000e620000002200 */
[----:B------:R-:W1:Y:S06]  /*0030*/  LDCU UR5, c[0x0][0x394] ;  /* 0x00007280ff0577ac */ /* 0x000e6c0008000800 */
[----:B------:R-:W2:Y:S01]  /*0040*/  S2UR UR4, SR_CTAID.X ;  /* 0x00000000000479c3 */ /* 0x000ea20000002500 */
[----:B0-----:R-:W0:Y:S01]  /*0050*/  I2F.U32.RP R0, R13 ;  /* 0x0000000d00007306 */ /* 0x001e220000209000 */
[----:B-1----:R-:W-:-:S07]  /*0060*/  ISETP.GE.AND P2, PT, R10, UR5, PT ;  /* 0x000000050a007c0c */ /* 0x002fce000bf46270 */
[----:B0-----:R-:W0:Y:S02]  /*0070*/  MUFU.RCP R0, R0 ;  /* 0x0000000000007308 */ /* 0x001e240000001000 */
[----:B0-----:R-:W-:-:S06]  /*0080*/  IADD3 R2, PT, PT, R0, 0xffffffe, RZ ;  /* 0x0ffffffe00027810 */ /* 0x001fcc0007ffe0ff */
[----:B------:R0:W1:Y:S02]  /*0090*/  F2I.FTZ.U32.TRUNC.NTZ R3, R2 ;  /* 0x0000000200037305 */ /* 0x000064000021f000 */
[----:B0-----:R-:W-:Y:S02]  /*00a0*/  HFMA2 R2, -RZ, RZ, 0, 0 ;  /* 0x00000000ff027431 */ /* 0x001fe400000001ff */
[----:B-1----:R-:W-:-:S04]  /*00b0*/  IMAD.MOV R4, RZ, RZ, -R3 ;  /* 0x000000ffff047224 */ /* 0x002fc800078e0a03 */
[----:B------:R-:W-:-:S04]  /*00c0*/  IMAD R5, R4, R13, RZ ;  /* 0x0000000d04057224 */ /* 0x000fc800078e02ff */
[----:B------:R-:W-:-:S06]  /*00d0*/  IMAD.HI.U32 R3, R3, R5, R2 ;  /* 0x0000000503037227 */ /* 0x000fcc00078e0002 */
[----:B--2---:R-:W-:-:S04]  /*00e0*/  IMAD.HI.U32 R3, R3, UR4, RZ ;  /* 0x0000000403037c27 */ /* 0x004fc8000f8e00ff */
[----:B------:R-:W-:-:S04]  /*00f0*/  IMAD.MOV R0, RZ, RZ, -R3 ;  /* 0x000000ffff007224 */ /* 0x000fc800078e0a03 */
[----:B------:R-:W-:-:S05]  /*0100*/  IMAD R0, R13, R0, UR4 ;  /* 0x000000040d007e24 */ /* 0x000fca000f8e0200 */
[----:B------:R-:W-:-:S13]  /*0110*/  ISETP.GE.U32.AND P1, PT, R0, R13, PT ;  /* 0x0000000d0000720c */ /* 0x000fda0003f26070 */
[----:B------:R-:W-:-:S04]  /*0120*/  @P1 IADD3 R0, PT, PT, R0, -R13, RZ ;  /* 0x8000000d00001210 */ /* 0x000fc80007ffe0ff */
[----:B------:R-:W-:Y:S01]  /*0130*/  ISETP.GE.U32.AND P0, PT, R0, R13, PT ;  /* 0x0000000d0000720c */ /* 0x000fe20003f06070 */
[----:B------:R-:W-:-:S12]  /*0140*/  @P2 EXIT ;  /* 0x000000000000294d */ /* 0x000fd80003800000 */
[----:B------:R-:W0:Y:S01]  /*0150*/  S2R R14, SR_TID.X ;  /* 0x00000000000e7919 */ /* 0x000e220000002100 */
[----:B------:R-:W-:Y:S01]  /*0160*/  @P1 IADD3 R3, PT, PT, R3, 0x1, RZ ;  /* 0x0000000103031810 */ /* 0x000fe20007ffe0ff */
[----:B------:R-:W-:Y:S01]  /*0170*/  @P0 IMAD.IADD R0, R0, 0x1, -R13 ;  /* 0x0000000100000824 */ /* 0x000fe200078e0a0d */
[----:B------:R-:W-:Y:S01]  /*0180*/  ISETP.NE.U32.AND P1, PT, R13, RZ, PT ;  /* 0x000000ff0d00720c */ /* 0x000fe20003f25070 */
[----:B------:R-:W1:Y:S01]  /*0190*/  LDCU UR4, c[0x0][0x360] ;  /* 0x00006c00ff0477ac */ /* 0x000e620008000800 */
[----:B------:R-:W-:Y:S02]  /*01a0*/  LOP3.LUT R2, RZ, R13, RZ, 0x33, !PT ;  /* 0x0000000dff027212 */ /* 0x000fe400078e33ff */
[----:B------:R-:W-:Y:S01]  /*01b0*/  @P0 IADD3 R3, PT, PT, R3, 0x1, RZ ;  /* 0x0000000103030810 */ /* 0x000fe20007ffe0ff */
[----:B------:R-:W2:Y:S01]  /*01c0*/  LDCU.64 UR6, c[0x0][0x358] ;  /* 0x00006b00ff0677ac */ /* 0x000ea20008000a00 */
[C---:B------:R-:W-:Y:S02]  /*01d0*/  SEL R0, R2.reuse, R0, !P1 ;  /* 0x0000000002007207 */ /* 0x040fe40004800000 */
[----:B------:R-:W-:Y:S01]  /*01e0*/  SEL R11, R2, R3, !P1 ;  /* 0x00000003020b7207 */ /* 0x000fe20004800000 */
[----:B------:R-:W3:Y:S04]  /*01f0*/  LDCU UR5, c[0x0][0x364] ;  /* 0x00006c80ff0577ac */ /* 0x000ee80008000800 */
[----:B------:R-:W-:-:S07]  /*0200*/  IMAD R13, R11, R13, R0 ;  /* 0x0000000d0b0d7224 */ /* 0x000fce00078e0200 */
.L_x_12:
[----:B0-----:R-:W0:Y:S01]  /*0210*/  LDC R15, c[0x0][0x39c] ;  /* 0x0000e700ff0f7b82 */ /* 0x001e220000000800 */
[----:B------:R-:W-:Y:S01]  /*0220*/  BSSY.RECONVERGENT B0, `(.L_x_9) ;  /* 0x0000014000007945 */ /* 0x000fe20003800200 */
[----:B0-----:R-:W-:-:S13]  /*0230*/  ISETP.GE.AND P0, PT, R14, R15, PT ;  /* 0x0000000f0e00720c */ /* 0x001fda0003f06270 */
[----:B------:R-:W-:Y:S05]  /*0240*/  @P0 BRA `(.L_x_10) ;  /* 0x0000000000440947 */ /* 0x000fea0003800000 */
[----:B------:R-:W0:Y:S01]  /*0250*/  LDCU UR8, c[0x0][0x394] ;  /* 0x00007280ff0877ac */ /* 0x000e220008000800 */
[----:B------:R-:W4:Y:S01]  /*0260*/  LDC.64 R2, c[0x0][0x380] ;  /* 0x0000e000ff027b82 */ /* 0x000f220000000a00 */
[----:B------:R-:W-:Y:S01]  /*0270*/  IMAD.MOV.U32 R12, RZ, RZ, R14 ;  /* 0x000000ffff0c7224 */ /* 0x000fe200078e000e */
[----:B------:R-:W5:Y:S06]  /*0280*/  LDCU UR9, c[0x0][0x398] ;  /* 0x00007300ff0977ac */ /* 0x000f6c0008000800 */
[----:B------:R-:W1:Y:S01]  /*0290*/  LDC.64 R4, c[0x0][0x388] ;  /* 0x0000e200ff047b82 */ /* 0x000e620000000a00 */
[----:B0-----:R-:W-:-:S02]  /*02a0*/  IMAD R7, R11, UR8, R10 ;  /* 0x000000080b077c24 */ /* 0x001fc4000f8e020a */
[----:B------:R-:W-:Y:S02]  /*02b0*/  IMAD R16, R13, UR8, R10 ;  /* 0x000000080d107c24 */ /* 0x000fe4000f8e020a */
[----:B-----5:R-:W-:-:S07]  /*02c0*/  IMAD R17, R7, UR9, R0 ;  /* 0x0000000907117c24 */ /* 0x020fce000f8e0200 */
.L_x_11:
[----:B0-----:R-:W-:-:S04]  /*02d0*/  IMAD R7, R16, R15, R12 ;  /* 0x0000000f10077224 */ /* 0x001fc800078e020c */
[----:B----4-:R-:W-:-:S06]  /*02e0*/  IMAD.WIDE R6, R7, 0x4, R2 ;  /* 0x0000000407067825 */ /* 0x010fcc00078e0202 */
[----:B--2---:R-:W2:Y:S01]  /*02f0*/  LDG.E R7, desc[UR6][R6.64] ;  /* 0x0000000606077981 */ /* 0x004ea2000c1e1900 */
[----:B------:R-:W-:Y:S01]  /*0300*/  IMAD R9, R17, R15, R12 ;  /* 0x0000000f11097224 */ /* 0x000fe200078e020c */
[----:B-1----:R-:W-:-:S03]  /*0310*/  IADD3 R12, PT, PT, R12, UR4, RZ ;  /* 0x000000040c0c7c10 */ /* 0x002fc6000fffe0ff */
[----:B------:R-:W-:Y:S01]  /*0320*/  IMAD.WIDE R8, R9, 0x4, R4 ;  /* 0x0000000409087825 */ /* 0x000fe200078e0204 */
[----:B------:R-:W-:-:S04]  /*0330*/  ISETP.GE.AND P0, PT, R12, R15, PT ;  /* 0x0000000f0c00720c */ /* 0x000fc80003f06270 */
[----:B--2---:R0:W-:Y:S09]  /*0340*/  STG.E desc[UR6][R8.64], R7 ;  /* 0x0000000708007986 */ /* 0x0041f2000c101906 */
[----:B------:R-:W-:Y:S05]  /*0350*/  @!P0 BRA `(.L_x_11) ;  /* 0xfffffffc00dc8947 */ /* 0x000fea000383ffff */
.L_x_10:
[----:B-123--:R-:W-:Y:S05]  /*0360*/  BSYNC.RECONVERGENT B0 ;  /* 0x0000000000007941 */ /* 0x00efea0003800200 */
.L_x_9:
[----:B------:R-:W1:Y:S01]  /*0370*/  LDCU UR8, c[0x0][0x394] ;  /* 0x00007280ff0877ac */ /* 0x000e620008000800 */
[----:B------:R-:W-:-:S04]  /*0380*/  IADD3 R10, PT, PT, R10, UR5, RZ ;  /* 0x000000050a0a7c10 */ /* 0x000fc8000fffe0ff */
[----:B-1----:R-:W-:-:S13]  /*0390*/  ISETP.GE.AND P0, PT, R10, UR8, PT ;  /* 0x000000080a007c0c */ /* 0x002fda000bf06270 */
[----:B------:R-:W-:Y:S05]  /*03a0*/  @!P0 BRA `(.L_x_12) ;  /* 0xfffffffc00988947 */ /* 0x000fea000383ffff */
[----:B------:R-:W-:Y:S05]  /*03b0*/  EXIT ;  /* 0x000000000000794d */ /* 0x000fea0003800000 */
.L_x_13:
        /* <DEDUP_REMOVED lines=12> */
.L_x_53:


//--------------------- .text._Z24apply_causal_mask_kernelPfi --------------------------
	.section	.text._Z24apply_causal_mask_kernelPfi,"ax",@progbits
	.align	128
        .global         _Z24apply_causal_mask_kernelPfi
        .type           _Z24apply_causal_mask_kernelPfi,@function
        .size           _Z24apply_causal_mask_kernelPfi,(.L_x_54 - _Z24apply_causal_mask_kernelPfi)
        .other          _Z24apply_causal_mask_kernelPfi,@"STO_CUDA_ENTRY STV_DEFAULT"
_Z24apply_causal_mask_kernelPfi:
.text._Z24apply_causal_mask_kernelPfi:
        /* <DEDUP_REMOVED lines=11> */
[----:B0-----:R-:W-:Y:S02]  /*00b0*/  IMAD R0, R7, UR6, R0 ;  /* 0x0000000607007c24 */ /* 0x001fe4000f8e0200 */
[----:B------:R-:W-:Y:S02]  /*00c0*/  HFMA2 R7, -RZ, RZ, -25.71875, 3664 ;  /* 0xce6e6b28ff077431 */ /* 0x000fe400000001ff */
[----:B------:R-:W-:-:S04]  /*00d0*/  IMAD R5, R0, UR6, R5 ;  /* 0x0000000600057c24 */ /* 0x000fc8000f8e0205 */
[----:B-1----:R-:W-:-:S05]  /*00e0*/  IMAD.WIDE.U32 R2, R5, 0x4, R2 ;  /* 0x0000000405027825 */ /* 0x002fca00078e0002 */
[----:B--2---:R-:W-:Y:S01]  /*00f0*/  STG.E desc[UR4][R2.64], R7 ;  /* 0x0000000702007986 */ /* 0x004fe2000c101904 */
[----:B------:R-:W-:Y:S05]  /*0100*/  EXIT ;  /* 0x000000000000794d */ /* 0x000fea0003800000 */
.L_x_14:
        /* <DEDUP_REMOVED lines=15> */
.L_x_54:


//--------------------- .text._Z19concat_heads_kernelPKfPfiiii --------------------------
	.section	.text._Z19concat_heads_kernelPKfPfiiii,"ax",@progbits
	.align	128
        .global         _Z19concat_heads_kernelPKfPfiiii
        .type           _Z19concat_heads_kernelPKfPfiiii,@function
        .size           _Z19concat_heads_kernelPKfPfiiii,(.L_x_55 - _Z19concat_heads_kernelPKfPfiiii)
        .other          _Z19concat_heads_kernelPKfPfiiii,@"STO_CUDA_ENTRY STV_DEFAULT"
_Z19concat_heads_kernelPKfPfiiii:
.text._Z19concat_heads_kernelPKfPfiiii:
        /* <DEDUP_REMOVED lines=33> */
.L_x_18:
        /* <DEDUP_REMOVED lines=12> */
.L_x_17:
        /* <DEDUP_REMOVED lines=9> */
.L_x_16:
[----:B-123--:R-:W-:Y:S05]  /*0360*/  BSYNC.RECONVERGENT B0 ;  /* 0x0000000000007941 */ /* 0x00efea0003800200 */
.L_x_15:
[----:B------:R-:W1:Y:S01]  /*0370*/  LDCU UR8, c[0x0][0x394] ;  /* 0x00007280ff0877ac */ /* 0x000e620008000800 */
[----:B------:R-:W-:-:S04]  /*0380*/  IADD3 R10, PT, PT, R10, UR5, RZ ;  /* 0x000000050a0a7c10 */ /* 0x000fc8000fffe0ff */
[----:B-1----:R-:W-:-:S13]  /*0390*/  ISETP.GE.AND P0, PT, R10, UR8, PT ;  /* 0x000000080a007c0c */ /* 0x002fda000bf06270 */
[----:B------:R-:W-:Y:S05]  /*03a0*/  @!P0 BRA `(.L_x_18) ;  /* 0xfffffffc00988947 */ /* 0x000fea000383ffff */
[----:B------:R-:W-:Y:S05]  /*03b0*/  EXIT ;  /* 0x000000000000794d */ /* 0x000fea0003800000 */
.L_x_19:
        /* <DEDUP_REMOVED lines=12> */
.L_x_55:


//--------------------- .text._Z12scale_kernelPffi --------------------------
	.section	.text._Z12scale_kernelPffi,"ax",@progbits
	.align	128
        .global         _Z12scale_kernelPffi
        .type           _Z12scale_kernelPffi,@function
        .size           _Z12scale_kernelPffi,(.L_x_56 - _Z12scale_kernelPffi)
        .other          _Z12scale_kernelPffi,@"STO_CUDA_ENTRY STV_DEFAULT"
_Z12scale_kernelPffi:
.text._Z12scale_kernelPffi:
        /* <DEDUP_REMOVED lines=9> */
[----:B------:R-:W1:Y:S01]  /*0090*/  LDCU.64 UR4, c[0x0][0x358] ;  /* 0x00006b00ff0477ac */ /* 0x000e620008000a00 */
[----:B------:R-:W2:Y:S01]  /*00a0*/  LDCU UR6, c[0x0][0x388] ;  /* 0x00007100ff0677ac */ /* 0x000ea20008000800 */
[----:B0-----:R-:W-:-:S05]  /*00b0*/  IMAD.WIDE R2, R5, 0x4, R2 ;  /* 0x0000000405027825 */ /* 0x001fca00078e0202 */
[----:B-1----:R-:W2:Y:S02]  /*00c0*/  LDG.E R0, desc[UR4][R2.64] ;  /* 0x0000000402007981 */ /* 0x002ea4000c1e1900 */
[----:B--2---:R-:W-:-:S05]  /*00d0*/  FMUL R5, R0, UR6 ;  /* 0x0000000600057c20 */ /* 0x004fca0008400000 */
[----:B------:R-:W-:Y:S01]  /*00e0*/  STG.E desc[UR4][R2.64], R5 ;  /* 0x0000000502007986 */ /* 0x000fe2000c101904 */
[----:B------:R-:W-:Y:S05]  /*00f0*/  EXIT ;  /* 0x000000000000794d */ /* 0x000fea0003800000 */
.L_x_20:
        /* <DEDUP_REMOVED lines=16> */
.L_x_56:


//--------------------- .text._Z24exp_sum_normalize_kernelPfPKfS_ii --------------------------
	.section	.text._Z24exp_sum_normalize_kernelPfPKfS_ii,"ax",@progbits
	.align	128
        .global         _Z24exp_sum_normalize_kernelPfPKfS_ii
        .type           _Z24exp_sum_normalize_kernelPfPKfS_ii,@function
        .size           _Z24exp_sum_normalize_kernelPfPKfS_ii,(.L_x_49 - _Z24exp_sum_normalize_kernelPfPKfS_ii)
        .other          _Z24exp_sum_normalize_kernelPfPKfS_ii,@"STO_CUDA_ENTRY STV_DEFAULT"
_Z24exp_sum_normalize_kernelPfPKfS_ii:
.text._Z24exp_sum_normalize_kernelPfPKfS_ii:
[----:B------:R-:W-:Y:S01]  /*0000*/  LDC R1, c[0x0][0x37c] ;  /* 0x0000df00ff017b82 */ /* 0x000fe20000000800 */
[----:B------:R-:W0:Y:S07]  /*0010*/  S2R R2, SR_TID.X ;  /* 0x0000000000027919 */ /* 0x000e2e0000002100 */
[----:B------:R-:W1:Y:S01]  /*0020*/  S2UR UR5, SR_CgaCtaId ;  /* 0x00000000000579c3 */ /* 0x000e620000008800 */
[----:B------:R-:W-:Y:S01]  /*0030*/  UMOV UR4, 0x400 ;  /* 0x0000040000047882 */ /* 0x000fe20000000000 */
[----:B------:R-:W2:Y:S01]  /*0040*/  LDCU UR6, c[0x0][0x39c] ;  /* 0x00007380ff0677ac */ /* 0x000ea20008000800 */
[----:B------:R-:W3:Y:S01]  /*0050*/  S2R R5, SR_CTAID.X ;  /* 0x0000000000057919 */ /* 0x000ee20000002500 */
[----:B------:R-:W-:Y:S01]  /*0060*/  BSSY.RECONVERGENT B0, `(.L_x_21) ;  /* 0x0000024000007945 */ /* 0x000fe20003800200 */
[----:B-1----:R-:W-:-:S06]  /*0070*/  ULEA UR4, UR5, UR4, 0x18 ;  /* 0x0000000405047291 */ /* 0x002fcc000f8ec0ff */
[C---:B0-----:R-:W-:Y:S02]  /*0080*/  LEA R0, R2.reuse, UR4, 0x2 ;  /* 0x0000000402007c11 */ /* 0x041fe4000f8e10ff */
[----:B--2---:R-:W-:-:S03]  /*0090*/  ISETP.GE.AND P0, PT, R2, UR6, PT ;  /* 0x0000000602007c0c */ /* 0x004fc6000bf06270 */
[----:B------:R-:W0:Y:S01]  /*00a0*/  LDCU.64 UR4, c[0x0][0x358] ;  /* 0x00006b00ff0477ac */ /* 0x000e220008000a00 */
[----:B------:R1:W-:Y:S09]  /*00b0*/  STS [R0], RZ ;  /* 0x000000ff00007388 */ /* 0x0003f20000000800 */
[----:B-1-3--:R-:W-:Y:S05]  /*00c0*/  @P0 BRA `(.L_x_22) ;  /* 0x0000000000740947 */ /* 0x00afea0003800000 */
[----:B------:R-:W1:Y:S08]  /*00d0*/  LDC.64 R8, c[0x0][0x388] ;  /* 0x0000e200ff087b82 */ /* 0x000e700000000a00 */
[----:B------:R-:W2:Y:S08]  /*00e0*/  LDC R15, c[0x0][0x360] ;  /* 0x0000d800ff0f7b82 */ /* 0x000eb00000000800 */
[----:B------:R-:W3:Y:S01]  /*00f0*/  LDC.64 R6, c[0x0][0x380] ;  /* 0x0000e000ff067b82 */ /* 0x000ee20000000a00 */
[----:B-1----:R-:W-:-:S05]  /*0100*/  IMAD.WIDE.U32 R8, R5, 0x4, R8 ;  /* 0x0000000405087825 */ /* 0x002fca00078e0008 */
[----:B0-----:R0:W5:Y:S01]  /*0110*/  LDG.E R3, desc[UR4][R8.64] ;  /* 0x0000000408037981 */ /* 0x001162000c1e1900 */
[----:B------:R-:W-:Y:S01]  /*0120*/  BSSY.RECONVERGENT B1, `(.L_x_23) ;  /* 0x0000016000017945 */ /* 0x000fe20003800200 */
[----:B------:R-:W-:Y:S02]  /*0130*/  IMAD.MOV.U32 R11, RZ, RZ, RZ ;  /* 0x000000ffff0b7224 */ /* 0x000fe400078e00ff */
[----:B--2---:R-:W-:-:S07]  /*0140*/  IMAD.MOV.U32 R4, RZ, RZ, R2 ;  /* 0x000000ffff047224 */ /* 0x004fce00078e0002 */
.L_x_24:
[----:B01----:R-:W-:-:S04]  /*0150*/  IMAD R9, R5, UR6, R4 ;  /* 0x0000000605097c24 */ /* 0x003fc8000f8e0204 */
[----:B---3--:R-:W-:-:S05]  /*0160*/  IMAD.WIDE R8, R9, 0x4, R6 ;  /* 0x0000000409087825 */ /* 0x008fca00078e0206 */
[----:B------:R-:W2:Y:S01]  /*0170*/  LDG.E R10, desc[UR4][R8.64] ;  /* 0x00000004080a7981 */ /* 0x000ea2000c1e1900 */
[----:B------:R-:W-:Y:S02]  /*0180*/  IMAD.MOV.U32 R13, RZ, RZ, 0x3bbb989d ;  /* 0x3bbb989dff0d7424 */ /* 0x000fe400078e00ff */
[----:B------:R-:W-:Y:S02]  /*0190*/  IMAD.MOV.U32 R17, RZ, RZ, 0x437c0000 ;  /* 0x437c0000ff117424 */ /* 0x000fe400078e00ff */
[----:B------:R-:W-:-:S05]  /*01a0*/  IMAD.IADD R4, R15, 0x1, R4 ;  /* 0x000000010f047824 */ /* 0x000fca00078e0204 */
[----:B------:R-:W-:Y:S01]  /*01b0*/  ISETP.GE.AND P0, PT, R4, UR6, PT ;  /* 0x0000000604007c0c */ /* 0x000fe2000bf06270 */
[----:B--2--5:R-:W-:-:S04]  /*01c0*/  FADD R10, -R3, R10 ;  /* 0x0000000a030a7221 */ /* 0x024fc80000000100 */
[----:B------:R-:W-:-:S04]  /*01d0*/  FFMA.SAT R12, R10, R13, 0.5 ;  /* 0x3f0000000a0c7423 */ /* 0x000fc8000000200d */
[----:B------:R-:W-:-:S04]  /*01e0*/  FFMA.RM R12, R12, R17, 12582913 ;  /* 0x4b4000010c0c7423 */ /* 0x000fc80000004011 */
[C---:B------:R-:W-:Y:S01]  /*01f0*/  FADD R13, R12.reuse, -12583039 ;  /* 0xcb40007f0c0d7421 */ /* 0x040fe20000000000 */
[----:B------:R-:W-:-:S03]  /*0200*/  IMAD.SHL.U32 R12, R12, 0x800000, RZ ;  /* 0x008000000c0c7824 */ /* 0x000fc600078e00ff */
[----:B------:R-:W-:-:S04]  /*0210*/  FFMA R13, R10, 1.4426950216293334961, -R13 ;  /* 0x3fb8aa3b0a0d7823 */ /* 0x000fc8000000080d */
[----:B------:R-:W-:-:S06]  /*0220*/  FFMA R13, R10, 1.925963033500011079e-08, R13 ;  /* 0x32a570600a0d7823 */ /* 0x000fcc000000000d */
[----:B------:R-:W0:Y:S02]  /*0230*/  MUFU.EX2 R13, R13 ;  /* 0x0000000d000d7308 */ /* 0x000e240000000800 */
[----:B0-----:R-:W-:-:S04]  /*0240*/  FMUL R12, R12, R13 ;  /* 0x0000000d0c0c7220 */ /* 0x001fc80000400000 */
[----:B------:R-:W-:Y:S01]  /*0250*/  FADD R11, R12, R11 ;  /* 0x0000000b0c0b7221 */ /* 0x000fe20000000000 */
[----:B------:R1:W-:Y:S01]  /*0260*/  STG.E desc[UR4][R8.64], R12 ;  /* 0x0000000c08007986 */ /* 0x0003e2000c101904 */
[----:B------:R-:W-:Y:S05]  /*0270*/  @!P0 BRA `(.L_x_24) ;  /* 0xfffffffc00b48947 */ /* 0x000fea000383ffff */
[----:B------:R-:W-:Y:S05]  /*0280*/  BSYNC.RECONVERGENT B1 ;  /* 0x0000000000017941 */ /* 0x000fea0003800200 */
.L_x_23:
[----:B------:R2:W-:Y:S02]  /*0290*/  STS [R0], R11 ;  /* 0x0000000b00007388 */ /* 0x0005e40000000800 */
.L_x_22:
[----:B0-----:R-:W-:Y:S05]  /*02a0*/  BSYNC.RECONVERGENT B0 ;  /* 0x0000000000007941 */ /* 0x001fea0003800200 */
.L_x_21:
[----:B------:R-:W-:Y:S01]  /*02b0*/  BAR.SYNC.DEFER_BLOCKING 0x0 ;  /* 0x0000000000007b1d */ /* 0x000fe20000010000 */
[----:B------:R-:W-:-:S05]  /*02c0*/  ISETP.NE.AND P1, PT, R2, RZ, PT ;  /* 0x000000ff0200720c */ /* 0x000fca0003f25270 */
[----:B------:R-:W0:Y:S08]  /*02d0*/  LDCU UR6, c[0x0][0x360] ;  /* 0x00006c00ff0677ac */ /* 0x000e300008000800 */
[----:B------:R-:W2:Y:S01]  /*02e0*/  @!P1 S2R R4, SR_CgaCtaId ;  /* 0x0000000000049919 */ /* 0x000ea20000008800 */
[----:B------:R-:W-:Y:S01]  /*02f0*/  @!P1 MOV R3, 0x400 ;  /* 0x0000040000039802 */ /* 0x000fe20000000f00 */
[----:B0-----:R-:W-:-:S03]  /*0300*/  UISETP.GE.U32.AND UP0, UPT, UR6, 0x2, UPT ;  /* 0x000000020600788c */ /* 0x001fc6000bf06070 */
[----:B--2---:R-:W-:-:S06]  /*0310*/  @!P1 LEA R11, R4, R3, 0x18 ;  /* 0x00000003040b9211 */ /* 0x004fcc00078ec0ff */
[----:B------:R-:W-:Y:S05]  /*0320*/  BRA.U !UP0, `(.L_x_25) ;  /* 0x0000000108307547 */ /* 0x000fea000b800000 */
[----:B------:R-:W-:-:S07]  /*0330*/  IMAD.U32 R3, RZ, RZ, UR6 ;  /* 0x00000006ff037e24 */ /* 0x000fce000f8e00ff */
.L_x_26:
[----:B-1----:R-:W-:-:S04]  /*0340*/  SHF.R.U32.HI R9, RZ, 0x1, R3 ;  /* 0x00000001ff097819 */ /* 0x002fc80000011603 */
[----:B------:R-:W-:-:S13]  /*0350*/  ISETP.GE.U32.AND P0, PT, R2, R9, PT ;  /* 0x000000090200720c */ /* 0x000fda0003f06070 */
[----:B------:R-:W-:Y:S01]  /*0360*/  @!P0 IMAD R4, R9, 0x4, R0 ;  /* 0x0000000409048824 */ /* 0x000fe200078e0200 */
[----:B------:R-:W-:Y:S05]  /*0370*/  @!P0 LDS R7, [R0] ;  /* 0x0000000000078984 */ /* 0x000fea0000000800 */
[----:B------:R-:W0:Y:S02]  /*0380*/  @!P0 LDS R4, [R4] ;  /* 0x0000000004048984 */ /* 0x000e240000000800 */
[----:B0-----:R-:W-:-:S05]  /*0390*/  @!P0 FADD R7, R4, R7 ;  /* 0x0000000704078221 */ /* 0x001fca0000000000 */
[----:B------:R0:W-:Y:S01]  /*03a0*/  @!P0 STS [R0], R7 ;  /* 0x0000000700008388 */ /* 0x0001e20000000800 */
[----:B------:R-:W-:Y:S01]  /*03b0*/  BAR.SYNC.DEFER_BLOCKING 0x0 ;  /* 0x0000000000007b1d */ /* 0x000fe20000010000 */
[----:B------:R-:W-:Y:S01]  /*03c0*/  ISETP.GT.U32.AND P0, PT, R3, 0x3, PT ;  /* 0x000000030300780c */ /* 0x000fe20003f04070 */
[----:B------:R-:W-:-:S12]  /*03d0*/  IMAD.MOV.U32 R3, RZ, RZ, R9 ;  /* 0x000000ffff037224 */ /* 0x000fd800078e0009 */
[----:B0-----:R-:W-:Y:S05]  /*03e0*/  @P0 BRA `(.L_x_26) ;  /* 0xfffffffc00d40947 */ /* 0x001fea000383ffff */
.L_x_25:
[----:B------:R-:W0:Y:S01]  /*03f0*/  @!P1 LDS R11, [R11] ;  /* 0x000000000b0b9984 */ /* 0x000e220000000800 */
[----:B-1----:R-:W1:Y:S01]  /*0400*/  LDC.64 R8, c[0x0][0x390] ;  /* 0x0000e400ff087b82 */ /* 0x002e620000000a00 */
[----:B------:R-:W2:Y:S01]  /*0410*/  LDCU UR7, c[0x0][0x39c] ;  /* 0x00007380ff0777ac */ /* 0x000ea20008000800 */
[----:B------:R-:W3:Y:S06]  /*0420*/  LDCU UR8, c[0x0][0x39c] ;  /* 0x00007380ff0877ac */ /* 0x000eec0008000800 */
[----:B------:R-:W4:Y:S01]  /*0430*/  LDC.64 R6, c[0x0][0x380] ;  /* 0x0000e000ff067b82 */ /* 0x000f220000000a00 */
[----:B-1----:R-:W-:-:S05]  /*0440*/  IMAD.WIDE.U32 R8, R5, 0x4, R8 ;  /* 0x0000000405087825 */ /* 0x002fca00078e0008 */
[----:B0-----:R0:W-:Y:S02]  /*0450*/  @!P1 STG.E desc[UR4][R8.64], R11 ;  /* 0x0000000b08009986 */ /* 0x0011e4000c101904 */
[----:B------:R-:W-:Y:S06]  /*0460*/  BAR.SYNC.DEFER_BLOCKING 0x0 ;  /* 0x0000000000007b1d */ /* 0x000fec0000010000 */
[----:B------:R-:W5:Y:S01]  /*0470*/  LDG.E R3, desc[UR4][R8.64] ;  /* 0x0000000408037981 */ /* 0x000f62000c1e1900 */
[----:B--2---:R-:W-:-:S04]  /*0480*/  ISETP.GE.AND P0, PT, R2, UR7, PT ;  /* 0x0000000702007c0c */ /* 0x004fc8000bf06270 */
[----:B-----5:R-:W-:-:S13]  /*0490*/  FSETP.LEU.OR P0, PT, R3, RZ, P0 ;  /* 0x000000ff0300720b */ /* 0x020fda000070b400 */
[----:B0--34-:R-:W-:Y:S05]  /*04a0*/  @P0 EXIT ;  /* 0x000000000000094d */ /* 0x019fea0003800000 */
.L_x_29:
[----:B------:R-:W-:-:S04]  /*04b0*/  IMAD R9, R5, UR8, R2 ;  /* 0x0000000805097c24 */ /* 0x000fc8000f8e0202 */
[----:B------:R-:W-:-:S05]  /*04c0*/  IMAD.WIDE R8, R9, 0x4, R6 ;  /* 0x0000000409087825 */ /* 0x000fca00078e0206 */
[----:B------:R-:W2:Y:S01]  /*04d0*/  LDG.E R0, desc[UR4][R8.64] ;  /* 0x0000000408007981 */ /* 0x000ea2000c1e1900 */
[----:B------:R-:W0:Y:S01]  /*04e0*/  MUFU.RCP R4, R3 ;  /* 0x0000000300047308 */ /* 0x000e220000001000 */
[----:B------:R-:W-:Y:S01]  /*04f0*/  BSSY.RECONVERGENT B0, `(.L_x_27) ;  /* 0x000000b000007945 */ /* 0x000fe20003800200 */
[----:B0-----:R-:W-:-:S04]  /*0500*/  FFMA R11, -R3, R4, 1 ;  /* 0x3f800000030b7423 */ /* 0x001fc80000000104 */
[----:B------:R-:W-:Y:S02]  /*0510*/  FFMA R11, R4, R11, R4 ;  /* 0x0000000b040b7223 */ /* 0x000fe40000000004 */
[----:B--2---:R-:W0:Y:S02]  /*0520*/  FCHK P0, R0, R3 ;  /* 0x0000000300007302 */ /* 0x004e240000000000 */
[----:B------:R-:W-:-:S04]  /*0530*/  FFMA R4, R0, R11, RZ ;  /* 0x0000000b00047223 */ /* 0x000fc800000000ff */
[----:B------:R-:W-:-:S04]  /*0540*/  FFMA R10, -R3, R4, R0 ;  /* 0x00000004030a7223 */ /* 0x000fc80000000100 */
[----:B------:R-:W-:Y:S01]  /*0550*/  FFMA R11, R11, R10, R4 ;  /* 0x0000000a0b0b7223 */ /* 0x000fe20000000004 */
[----:B0-----:R-:W-:Y:S06]  /*0560*/  @!P0 BRA `(.L_x_28) ;  /* 0x00000000000c8947 */ /* 0x001fec0003800000 */
[----:B------:R-:W-:-:S07]  /*0570*/  MOV R4, 0x590 ;  /* 0x0000059000047802 */ /* 0x000fce0000000f00 */
[----:B------:R-:W-:Y:S05]  /*0580*/  CALL.REL.NOINC `($__internal_0_$__cuda_sm3x_div_rn_noftz_f32_slowpath) ;  /* 0x00000000001c7944 */ /* 0x000fea0003c00000 */
[----:B------:R-:W-:-:S07]  /*0590*/  IMAD.MOV.U32 R11, RZ, RZ, R0 ;  /* 0x000000ffff0b7224 */ /* 0x000fce00078e0000 */
.L_x_28:
[----:B------:R-:W-:Y:S05]  /*05a0*/  BSYNC.RECONVERGENT B0 ;  /* 0x0000000000007941 */ /* 0x000fea0003800200 */
.L_x_27:
[----:B------:R0:W-:Y:S01]  /*05b0*/  STG.E desc[UR4][R8.64], R11 ;  /* 0x0000000b08007986 */ /* 0x0001e2000c101904 */
[----:B------:R-:W-:-:S04]  /*05c0*/  IADD3 R2, PT, PT, R2, UR6, RZ ;  /* 0x0000000602027c10 */ /* 0x000fc8000fffe0ff */
[----:B------:R-:W-:-:S13]  /*05d0*/  ISETP.GE.AND P0, PT, R2, UR8, PT ;  /* 0x0000000802007c0c */ /* 0x000fda000bf06270 */
[----:B0-----:R-:W-:Y:S05]  /*05e0*/  @!P0 BRA `(.L_x_29) ;  /* 0xfffffffc00b08947 */ /* 0x001fea000383ffff */
[----:B------:R-:W-:Y:S05]  /*05f0*/  EXIT ;  /* 0x000000000000794d */ /* 0x000fea0003800000 */
        .weak           $__internal_0_$__cuda_sm3x_div_rn_noftz_f32_slowpath
        .type           $__internal_0_$__cuda_sm3x_div_rn_noftz_f32_slowpath,@function
        .size           $__internal_0_$__cuda_sm3x_div_rn_noftz_f32_slowpath,(.L_x_49 - $__internal_0_$__cuda_sm3x_div_rn_noftz_f32_slowpath)
$__internal_0_$__cuda_sm3x_div_rn_noftz_f32_slowpath:
[--C-:B------:R-:W-:Y:S01]  /*0600*/  SHF.R.U32.HI R11, RZ, 0x17, R3.reuse ;  /* 0x00000017ff0b7819 */ /* 0x100fe20000011603 */
[----:B------:R-:W-:Y:S01]  /*0610*/  BSSY.RECONVERGENT B1, `(.L_x_30) ;  /* 0x0000064000017945 */ /* 0x000fe20003800200 */
[--C-:B------:R-:W-:Y:S01]  /*0620*/  SHF.R.U32.HI R10, RZ, 0x17, R0.reuse ;  /* 0x00000017ff0a7819 */ /* 0x100fe20000011600 */
[----:B------:R-:W-:Y:S01]  /*0630*/  IMAD.MOV.U32 R12, RZ, RZ, R0 ;  /* 0x000000ffff0c7224 */ /* 0x000fe200078e0000 */
[----:B------:R-:W-:Y:S01]  /*0640*/  LOP3.LUT R11, R11, 0xff, RZ, 0xc0, !PT ;  /* 0x000000ff0b0b7812 */ /* 0x000fe200078ec0ff */
[----:B------:R-:W-:Y:S01]  /*0650*/  IMAD.MOV.U32 R13, RZ, RZ, R3 ;  /* 0x000000ffff0d7224 */ /* 0x000fe200078e0003 */
[----:B------:R-:W-:-:S03]  /*0660*/  LOP3.LUT R16, R10, 0xff, RZ, 0xc0, !PT ;  /* 0x000000ff0a107812 */ /* 0x000fc600078ec0ff */
[----:B------:R-:W-:Y:S02]  /*0670*/  VIADD R14, R11, 0xffffffff ;  /* 0xffffffff0b0e7836 */ /* 0x000fe40000000000 */
[----:B------:R-:W-:-:S03]  /*0680*/  VIADD R15, R16, 0xffffffff ;  /* 0xffffffff100f7836 */ /* 0x000fc60000000000 */
[----:B------:R-:W-:-:S04]  /*0690*/  ISETP.GT.U32.AND P0, PT, R14, 0xfd, PT ;  /* 0x000000fd0e00780c */ /* 0x000fc80003f04070 */
[----:B------:R-:W-:-:S13]  /*06a0*/  ISETP.GT.U32.OR P0, PT, R15, 0xfd, P0 ;  /* 0x000000fd0f00780c */ /* 0x000fda0000704470 */
[----:B------:R-:W-:Y:S01]  /*06b0*/  @!P0 IMAD.MOV.U32 R10, RZ, RZ, RZ ;  /* 0x000000ffff0a8224 */ /* 0x000fe200078e00ff */
[----:B------:R-:W-:Y:S06]  /*06c0*/  @!P0 BRA `(.L_x_31) ;  /* 0x00000000005c8947 */ /* 0x000fec0003800000 */
[----:B------:R-:W-:Y:S02]  /*06d0*/  FSETP.GTU.FTZ.AND P1, PT, |R3|, +INF , PT ;  /* 0x7f8000000300780b */ /* 0x000fe40003f3c200 */
[----:B------:R-:W-:-:S04]  /*06e0*/  FSETP.GTU.FTZ.AND P0, PT, |R0|, +INF , PT ;  /* 0x7f8000000000780b */ /* 0x000fc80003f1c200 */
[----:B------:R-:W-:-:S13]  /*06f0*/  PLOP3.LUT P0, PT, P0, P1, PT, 0xf8, 0x8f ;  /* 0x00000000008f781c */ /* 0x000fda0000703f70 */
[----:B------:R-:W-:Y:S05]  /*0700*/  @P0 BRA `(.L_x_32) ;  /* 0x00000004004c0947 */ /* 0x000fea0003800000 */
[----:B------:R-:W-:-:S13]  /*0710*/  LOP3.LUT P0, RZ, R13, 0x7fffffff, R12, 0xc8, !PT ;  /* 0x7fffffff0dff7812 */ /* 0x000fda000780c80c */
[----:B------:R-:W-:Y:S05]  /*0720*/  @!P0 BRA `(.L_x_33) ;  /* 0x00000004003c8947 */ /* 0x000fea0003800000 */
[C---:B------:R-:W-:Y:S02]  /*0730*/  FSETP.NEU.FTZ.AND P2, PT, |R0|.reuse, +INF , PT ;  /* 0x7f8000000000780b */ /* 0x040fe40003f5d200 */
[----:B------:R-:W-:Y:S02]  /*0740*/  FSETP.NEU.FTZ.AND P1, PT, |R3|, +INF , PT ;  /* 0x7f8000000300780b */ /* 0x000fe40003f3d200 */
[----:B------:R-:W-:-:S11]  /*0750*/  FSETP.NEU.FTZ.AND P0, PT, |R0|, +INF , PT ;  /* 0x7f8000000000780b */ /* 0x000fd60003f1d200 */
[----:B------:R-:W-:Y:S05]  /*0760*/  @!P1 BRA !P2, `(.L_x_33) ;  /* 0x00000004002c9947 */ /* 0x000fea0005000000 */
[----:B------:R-:W-:-:S04]  /*0770*/  LOP3.LUT P2, RZ, R12, 0x7fffffff, RZ, 0xc0, !PT ;  /* 0x7fffffff0cff7812 */ /* 0x000fc8000784c0ff */
[----:B------:R-:W-:-:S13]  /*0780*/  PLOP3.LUT P1, PT, P1, P2, PT, 0x2f, 0xf2 ;  /* 0x0000000000f2781c */ /* 0x000fda0000f24577 */
[----:B------:R-:W-:Y:S05]  /*0790*/  @P1 BRA `(.L_x_34) ;  /* 0x0000000400181947 */ /* 0x000fea0003800000 */
[----:B------:R-:W-:-:S04]  /*07a0*/  LOP3.LUT P1, RZ, R13, 0x7fffffff, RZ, 0xc0, !PT ;  /* 0x7fffffff0dff7812 */ /* 0x000fc8000782c0ff */
[----:B------:R-:W-:-:S13]  /*07b0*/  PLOP3.LUT P0, PT, P0, P1, PT, 0x2f, 0xf2 ;  /* 0x0000000000f2781c */ /* 0x000fda0000702577 */
[----:B------:R-:W-:Y:S05]  /*07c0*/  @P0 BRA `(.L_x_35) ;  /* 0x0000000400000947 */ /* 0x000fea0003800000 */
[----:B------:R-:W-:Y:S02]  /*07d0*/  ISETP.GE.AND P0, PT, R15, RZ, PT ;  /* 0x000000ff0f00720c */ /* 0x000fe40003f06270 */
[----:B------:R-:W-:-:S11]  /*07e0*/  ISETP.GE.AND P1, PT, R14, RZ, PT ;  /* 0x000000ff0e00720c */ /* 0x000fd60003f26270 */
[----:B------:R-:W-:Y:S01]  /*07f0*/  @P0 IMAD.MOV.U32 R10, RZ, RZ, RZ ;  /* 0x000000ffff0a0224 */ /* 0x000fe200078e00ff */
[----:B------:R-:W-:Y:S01]  /*0800*/  @!P0 MOV R10, 0xffffffc0 ;  /* 0xffffffc0000a8802 */ /* 0x000fe20000000f00 */
[----:B------:R-:W-:Y:S01]  /*0810*/  @!P0 FFMA R12, R0, 1.84467440737095516160e+19, RZ ;  /* 0x5f800000000c8823 */ /* 0x000fe200000000ff */
[----:B------:R-:W-:-:S03]  /*0820*/  @!P1 FFMA R13, R3, 1.84467440737095516160e+19, RZ ;  /* 0x5f800000030d9823 */ /* 0x000fc600000000ff */
[----:B------:R-:W-:-:S07]  /*0830*/  @!P1 VIADD R10, R10, 0x40 ;  /* 0x000000400a0a9836 */ /* 0x000fce0000000000 */
.L_x_31:
[----:B------:R-:W-:Y:S01]  /*0840*/  LEA R0, R11, 0xc0800000, 0x17 ;  /* 0xc08000000b007811 */ /* 0x000fe200078eb8ff */
[----:B------:R-:W-:Y:S04]  /*0850*/  BSSY.RECONVERGENT B2, `(.L_x_36) ;  /* 0x0000036000027945 */ /* 0x000fe80003800200 */
[----:B------:R-:W-:Y:S02]  /*0860*/  IMAD.IADD R14, R13, 0x1, -R0 ;  /* 0x000000010d0e7824 */ /* 0x000fe400078e0a00 */
[----:B------:R-:W-:Y:S02]  /*0870*/  VIADD R13, R16, 0xffffff81 ;  /* 0xffffff81100d7836 */ /* 0x000fe40000000000 */
[----:B------:R-:W0:Y:S01]  /*0880*/  MUFU.RCP R15, R14 ;  /* 0x0000000e000f7308 */ /* 0x000e220000001000 */
[----:B------:R-:W-:Y:S01]  /*0890*/  FADD.FTZ R17, -R14, -RZ ;  /* 0x800000ff0e117221 */ /* 0x000fe20000010100 */
[C---:B------:R-:W-:Y:S01]  /*08a0*/  IMAD R0, R13.reuse, -0x800000, R12 ;  /* 0xff8000000d007824 */ /* 0x040fe200078e020c */
[----:B------:R-:W-:-:S05]  /*08b0*/  IADD3 R13, PT, PT, R13, 0x7f, -R11 ;  /* 0x0000007f0d0d7810 */ /* 0x000fca0007ffe80b */
[----:B------:R-:W-:Y:S02]  /*08c0*/  IMAD.IADD R13, R13, 0x1, R10 ;  /* 0x000000010d0d7824 */ /* 0x000fe400078e020a */
[----:B0-----:R-:W-:-:S04]  /*08d0*/  FFMA R16, R15, R17, 1 ;  /* 0x3f8000000f107423 */ /* 0x001fc80000000011 */
[----:B------:R-:W-:-:S04]  /*08e0*/  FFMA R19, R15, R16, R15 ;  /* 0x000000100f137223 */ /* 0x000fc8000000000f */
[----:B------:R-:W-:-:S04]  /*08f0*/  FFMA R12, R0, R19, RZ ;  /* 0x00000013000c7223 */ /* 0x000fc800000000ff */
[----:B------:R-:W-:-:S04]  /*0900*/  FFMA R15, R17, R12, R0 ;  /* 0x0000000c110f7223 */ /* 0x000fc80000000000 */
[----:B------:R-:W-:-:S04]  /*0910*/  FFMA R16, R19, R15, R12 ;  /* 0x0000000f13107223 */ /* 0x000fc8000000000c */
[----:B------:R-:W-:-:S04]  /*0920*/  FFMA R17, R17, R16, R0 ;  /* 0x0000001011117223 */ /* 0x000fc80000000000 */
[----:B------:R-:W-:-:S05]  /*0930*/  FFMA R0, R19, R17, R16 ;  /* 0x0000001113007223 */ /* 0x000fca0000000010 */
[----:B------:R-:W-:-:S04]  /*0940*/  SHF.R.U32.HI R11, RZ, 0x17, R0 ;  /* 0x00000017ff0b7819 */ /* 0x000fc80000011600 */
[----:B------:R-:W-:-:S05]  /*0950*/  LOP3.LUT R11, R11, 0xff, RZ, 0xc0, !PT ;  /* 0x000000ff0b0b7812 */ /* 0x000fca00078ec0ff */
[----:B------:R-:W-:-:S04]  /*0960*/  IMAD.IADD R14, R11, 0x1, R13 ;  /* 0x000000010b0e7824 */ /* 0x000fc800078e020d */
[----:B------:R-:W-:-:S05]  /*0970*/  VIADD R10, R14, 0xffffffff ;  /* 0xffffffff0e0a7836 */ /* 0x000fca0000000000 */
[----:B------:R-:W-:-:S13]  /*0980*/  ISETP.GE.U32.AND P0, PT, R10, 0xfe, PT ;  /* 0x000000fe0a00780c */ /* 0x000fda0003f06070 */
[----:B------:R-:W-:Y:S05]  /*0990*/  @!P0 BRA `(.L_x_37) ;  /* 0x0000000000808947 */ /* 0x000fea0003800000 */
[----:B------:R-:W-:-:S13]  /*09a0*/  ISETP.GT.AND P0, PT, R14, 0xfe, PT ;  /* 0x000000fe0e00780c */ /* 0x000fda0003f04270 */
[----:B------:R-:W-:Y:S05]  /*09b0*/  @P0 BRA `(.L_x_38) ;  /* 0x00000000006c0947 */ /* 0x000fea0003800000 */
[----:B------:R-:W-:-:S13]  /*09c0*/  ISETP.GE.AND P0, PT, R14, 0x1, PT ;  /* 0x000000010e00780c */ /* 0x000fda0003f06270 */
[----:B------:R-:W-:Y:S05]  /*09d0*/  @P0 BRA `(.L_x_39) ;  /* 0x0000000000740947 */ /* 0x000fea0003800000 */
[----:B------:R-:W-:Y:S02]  /*09e0*/  ISETP.GE.AND P0, PT, R14, -0x18, PT ;  /* 0xffffffe80e00780c */ /* 0x000fe40003f06270 */
[----:B------:R-:W-:-:S11]  /*09f0*/  LOP3.LUT R0, R0, 0x80000000, RZ, 0xc0, !PT ;  /* 0x8000000000007812 */ /* 0x000fd600078ec0ff */
[----:B------:R-:W-:Y:S05]  /*0a00*/  @!P0 BRA `(.L_x_39) ;  /* 0x0000000000688947 */ /* 0x000fea0003800000 */
[CCC-:B------:R-:W-:Y:S01]  /*0a10*/  FFMA.RZ R10, R19.reuse, R17.reuse, R16.reuse ;  /* 0x00000011130a7223 */ /* 0x1c0fe2000000c010 */
[C---:B------:R-:W-:Y:S01]  /*0a20*/  IADD3 R13, PT, PT, R14.reuse, 0x20, RZ ;  /* 0x000000200e0d7810 */ /* 0x040fe20007ffe0ff */
[CCC-:B------:R-:W-:Y:S01]  /*0a30*/  FFMA.RM R11, R19.reuse, R17.reuse, R16.reuse ;  /* 0x00000011130b7223 */ /* 0x1c0fe20000004010 */
[----:B------:R-:W-:Y:S02]  /*0a40*/  ISETP.NE.AND P2, PT, R14, RZ, PT ;  /* 0x000000ff0e00720c */ /* 0x000fe40003f45270 */
[----:B------:R-:W-:Y:S01]  /*0a50*/  LOP3.LUT R12, R10, 0x7fffff, RZ, 0xc0, !PT ;  /* 0x007fffff0a0c7812 */ /* 0x000fe200078ec0ff */
[----:B------:R-:W-:Y:S01]  /*0a60*/  FFMA.RP R10, R19, R17, R16 ;  /* 0x00000011130a7223 */ /* 0x000fe20000008010 */
[----:B------:R-:W-:Y:S01]  /*0a70*/  ISETP.NE.AND P1, PT, R14, RZ, PT ;  /* 0x000000ff0e00720c */ /* 0x000fe20003f25270 */
[----:B------:R-:W-:Y:S01]  /*0a80*/  IMAD.MOV R14, RZ, RZ, -R14 ;  /* 0x000000ffff0e7224 */ /* 0x000fe200078e0a0e */
[----:B------:R-:W-:Y:S02]  /*0a90*/  LOP3.LUT R12, R12, 0x800000, RZ, 0xfc, !PT ;  /* 0x008000000c0c7812 */ /* 0x000fe400078efcff */
[----:B------:R-:W-:-:S02]  /*0aa0*/  FSETP.NEU.FTZ.AND P0, PT, R10, R11, PT ;  /* 0x0000000b0a00720b */ /* 0x000fc40003f1d000 */
[----:B------:R-:W-:Y:S02]  /*0ab0*/  SHF.L.U32 R13, R12, R13, RZ ;  /* 0x0000000d0c0d7219 */ /* 0x000fe400000006ff */
[----:B------:R-:W-:Y:S02]  /*0ac0*/  SEL R11, R14, RZ, P2 ;  /* 0x000000ff0e0b7207 */ /* 0x000fe40001000000 */
[----:B------:R-:W-:Y:S02]  /*0ad0*/  ISETP.NE.AND P1, PT, R13, RZ, P1 ;  /* 0x000000ff0d00720c */ /* 0x000fe40000f25270 */
[----:B------:R-:W-:Y:S02]  /*0ae0*/  SHF.R.U32.HI R11, RZ, R11, R12 ;  /* 0x0000000bff0b7219 */ /* 0x000fe4000001160c */
[----:B------:R-:W-:Y:S02]  /*0af0*/  PLOP3.LUT P0, PT, P0, P1, PT, 0xf8, 0x8f ;  /* 0x00000000008f781c */ /* 0x000fe40000703f70 */
[----:B------:R-:W-:-:S02]  /*0b00*/  SHF.R.U32.HI R13, RZ, 0x1, R11 ;  /* 0x00000001ff0d7819 */ /* 0x000fc4000001160b */
[----:B------:R-:W-:-:S04]  /*0b10*/  SEL R10, RZ, 0x1, !P0 ;  /* 0x00000001ff0a7807 */ /* 0x000fc80004000000 */
[----:B------:R-:W-:-:S04]  /*0b20*/  LOP3.LUT R10, R10, 0x1, R13, 0xf8, !PT ;  /* 0x000000010a0a7812 */ /* 0x000fc800078ef80d */
[----:B------:R-:W-:-:S05]  /*0b30*/  LOP3.LUT R10, R10, R11, RZ, 0xc0, !PT ;  /* 0x0000000b0a0a7212 */ /* 0x000fca00078ec0ff */
[----:B------:R-:W-:-:S05]  /*0b40*/  IMAD.IADD R13, R13, 0x1, R10 ;  /* 0x000000010d0d7824 */ /* 0x000fca00078e020a */
[----:B------:R-:W-:Y:S01]  /*0b50*/  LOP3.LUT R0, R13, R0, RZ, 0xfc, !PT ;  /* 0x000000000d007212 */ /* 0x000fe200078efcff */
[----:B------:R-:W-:Y:S06]  /*0b60*/  BRA `(.L_x_39) ;  /* 0x0000000000107947 */ /* 0x000fec0003800000 */
.L_x_38:
[----:B------:R-:W-:-:S04]  /*0b70*/  LOP3.LUT R0, R0, 0x80000000, RZ, 0xc0, !PT ;  /* 0x8000000000007812 */ /* 0x000fc800078ec0ff */
[----:B------:R-:W-:Y:S01]  /*0b80*/  LOP3.LUT R0, R0, 0x7f800000, RZ, 0xfc, !PT ;  /* 0x7f80000000007812 */ /* 0x000fe200078efcff */
[----:B------:R-:W-:Y:S06]  /*0b90*/  BRA `(.L_x_39) ;  /* 0x0000000000047947 */ /* 0x000fec0003800000 */
.L_x_37:
[----:B------:R-:W-:-:S07]  /*0ba0*/  IMAD R0, R13, 0x800000, R0 ;  /* 0x008000000d007824 */ /* 0x000fce00078e0200 */
.L_x_39:
[----:B------:R-:W-:Y:S05]  /*0bb0*/  BSYNC.RECONVERGENT B2 ;  /* 0x0000000000027941 */ /* 0x000fea0003800200 */
.L_x_36:
[----:B------:R-:W-:Y:S05]  /*0bc0*/  BRA `(.L_x_40) ;  /* 0x0000000000207947 */ /* 0x000fea0003800000 */
.L_x_35:
[----:B------:R-:W-:-:S04]  /*0bd0*/  LOP3.LUT R0, R13, 0x80000000, R12, 0x48, !PT ;  /* 0x800000000d007812 */ /* 0x000fc800078e480c */
[----:B------:R-:W-:Y:S01]  /*0be0*/  LOP3.LUT R0, R0, 0x7f800000, RZ, 0xfc, !PT ;  /* 0x7f80000000007812 */ /* 0x000fe200078efcff */
[----:B------:R-:W-:Y:S06]  /*0bf0*/  BRA `(.L_x_40) ;  /* 0x0000000000147947 */ /* 0x000fec0003800000 */
.L_x_34:
[----:B------:R-:W-:Y:S01]  /*0c00*/  LOP3.LUT R0, R13, 0x80000000, R12, 0x48, !PT ;  /* 0x800000000d007812 */ /* 0x000fe200078e480c */
[----:B------:R-:W-:Y:S06]  /*0c10*/  BRA `(.L_x_40) ;  /* 0x00000000000c7947 */ /* 0x000fec0003800000 */
.L_x_33:
[----:B------:R-:W0:Y:S01]  /*0c20*/  MUFU.RSQ R0, -QNAN ;  /* 0xffc0000000007908 */ /* 0x000e220000001400 */
[----:B------:R-:W-:Y:S05]  /*0c30*/  BRA `(.L_x_40) ;  /* 0x0000000000047947 */ /* 0x000fea0003800000 */
.L_x_32:
[----:B------:R-:W-:-:S07]  /*0c40*/  FADD.FTZ R0, R0, R3 ;  /* 0x0000000300007221 */ /* 0x000fce0000010000 */
.L_x_40:
[----:B------:R-:W-:Y:S05]  /*0c50*/  BSYNC.RECONVERGENT B1 ;  /* 0x0000000000017941 */ /* 0x000fea0003800200 */
.L_x_30:
[----:B------:R-:W-:Y:S02]  /*0c60*/  IMAD.MOV.U32 R10, RZ, RZ, R4 ;  /* 0x000000ffff0a7224 */ /* 0x000fe400078e0004 */
[----:B------:R-:W-:-:S04]  /*0c70*/  IMAD.MOV.U32 R11, RZ, RZ, 0x0 ;  /* 0x00000000ff0b7424 */ /* 0x000fc800078e00ff */
[----:B0-----:R-:W-:Y:S05]  /*0c80*/  RET.REL.NODEC R10 `(_Z24exp_sum_normalize_kernelPfPKfS_ii) ;  /* 0xfffffff00adc7950 */ /* 0x001fea0003c3ffff */
.L_x_41:
        /* <DEDUP_REMOVED lines=15> */
.L_x_49:


//--------------------- .text._Z15find_max_kernelPKfPfii --------------------------
	.section	.text._Z15find_max_kernelPKfPfii,"ax",@progbits
	.align	128
        .global         _Z15find_max_kernelPKfPfii
        .type           _Z15find_max_kernelPKfPfii,@function
        .size           _Z15find_max_kernelPKfPfii,(.L_x_58 - _Z15find_max_kernelPKfPfii)
        .other          _Z15find_max_kernelPKfPfii,@"STO_CUDA_ENTRY STV_DEFAULT"
_Z15find_max_kernelPKfPfii:
.text._Z15find_max_kernelPKfPfii:
[----:B------:R-:W-:Y:S08]  /*0000*/  LDC R1, c[0x0][0x37c] ;  /* 0x0000df00ff017b82 */ /* 0x000ff00000000800 */
[----:B------:R-:W0:Y:S01]  /*0010*/  S2UR UR5, SR_CgaCtaId ;  /* 0x00000000000579c3 */ /* 0x000e220000008800 */
[----:B------:R-:W1:Y:S01]  /*0020*/  S2R R8, SR_TID.X ;  /* 0x0000000000087919 */ /* 0x000e620000002100 */
[----:B------:R-:W-:Y:S01]  /*0030*/  UMOV UR4, 0x400 ;  /* 0x0000040000047882 */ /* 0x000fe20000000000 */
[----:B------:R-:W-:Y:S01]  /*0040*/  IMAD.MOV.U32 R3, RZ, RZ, -0x800000 ;  /* 0xff800000ff037424 */ /* 0x000fe200078e00ff */
[----:B------:R-:W2:Y:S01]  /*0050*/  LDCU.64 UR6, c[0x0][0x358] ;  /* 0x00006b00ff0677ac */ /* 0x000ea20008000a00 */
[----:B------:R-:W3:Y:S01]  /*0060*/  S2R R9, SR_CTAID.X ;  /* 0x0000000000097919 */ /* 0x000ee20000002500 */
[----:B------:R-:W-:Y:S01]  /*0070*/  BSSY.RECONVERGENT B0, `(.L_x_42) ;  /* 0x0000015000007945 */ /* 0x000fe20003800200 */
[----:B0-----:R-:W-:Y:S01]  /*0080*/  ULEA UR4, UR5, UR4, 0x18 ;  /* 0x0000000405047291 */ /* 0x001fe2000f8ec0ff */
[----:B------:R-:W0:Y:S05]  /*0090*/  LDCU UR5, c[0x0][0x394] ;  /* 0x00007280ff0577ac */ /* 0x000e2a0008000800 */
[----:B-1----:R-:W-:-:S05]  /*00a0*/  LEA R0, R8, UR4, 0x2 ;  /* 0x0000000408007c11 */ /* 0x002fca000f8e10ff */
[----:B------:R1:W-:Y:S01]  /*00b0*/  STS [R0], R3 ;  /* 0x0000000300007388 */ /* 0x0003e20000000800 */
[----:B0-----:R-:W-:-:S13]  /*00c0*/  ISETP.GE.AND P0, PT, R8, UR5, PT ;  /* 0x0000000508007c0c */ /* 0x001fda000bf06270 */
[----:B-123--:R-:W-:Y:S05]  /*00d0*/  @P0 BRA `(.L_x_43) ;  /* 0x0000000000380947 */ /* 0x00efea0003800000 */
[----:B------:R-:W0:Y:S01]  /*00e0*/  LDC R11, c[0x0][0x360] ;  /* 0x0000d800ff0b7b82 */ /* 0x000e220000000800 */
[----:B------:R-:W-:Y:S01]  /*00f0*/  BSSY.RECONVERGENT B1, `(.L_x_44) ;  /* 0x000000b000017945 */ /* 0x000fe20003800200 */
[----:B------:R-:W-:Y:S02]  /*0100*/  IMAD.MOV.U32 R7, RZ, RZ, -0x800000 ;  /* 0xff800000ff077424 */ /* 0x000fe400078e00ff */
[----:B------:R-:W-:-:S04]  /*0110*/  IMAD.MOV.U32 R6, RZ, RZ, R8 ;  /* 0x000000ffff067224 */ /* 0x000fc800078e0008 */
[----:B------:R-:W1:Y:S03]  /*0120*/  LDC.64 R4, c[0x0][0x380] ;  /* 0x0000e000ff047b82 */ /* 0x000e660000000a00 */
.L_x_45:
[----:B------:R-:W-:-:S04]  /*0130*/  IMAD R3, R9, UR5, R6 ;  /* 0x0000000509037c24 */ /* 0x000fc8000f8e0206 */
[----:B-1----:R-:W-:-:S06]  /*0140*/  IMAD.WIDE R2, R3, 0x4, R4 ;  /* 0x0000000403027825 */ /* 0x002fcc00078e0204 */
[----:B------:R-:W2:Y:S01]  /*0150*/  LDG.E R2, desc[UR6][R2.64] ;  /* 0x0000000602027981 */ /* 0x000ea2000c1e1900 */
[----:B0-----:R-:W-:-:S04]  /*0160*/  IADD3 R6, PT, PT, R11, R6, RZ ;  /* 0x000000060b067210 */ /* 0x001fc80007ffe0ff */
[----:B------:R-:W-:Y:S02]  /*0170*/  ISETP.GE.AND P0, PT, R6, UR5, PT ;  /* 0x0000000506007c0c */ /* 0x000fe4000bf06270 */
[----:B--2---:R-:W-:-:S11]  /*0180*/  FMNMX R7, R2, R7, !PT ;  /* 0x0000000702077209 */ /* 0x004fd60007800000 */
[----:B------:R-:W-:Y:S05]  /*0190*/  @!P0 BRA `(.L_x_45) ;  /* 0xfffffffc00e48947 */ /* 0x000fea000383ffff */
[----:B------:R-:W-:Y:S05]  /*01a0*/  BSYNC.RECONVERGENT B1 ;  /* 0x0000000000017941 */ /* 0x000fea0003800200 */
.L_x_44:
[----:B------:R0:W-:Y:S02]  /*01b0*/  STS [R0], R7 ;  /* 0x0000000700007388 */ /* 0x0001e40000000800 */
.L_x_43:
[----:B------:R-:W-:Y:S05]  /*01c0*/  BSYNC.RECONVERGENT B0 ;  /* 0x0000000000007941 */ /* 0x000fea0003800200 */
.L_x_42:
[----:B------:R-:W1:Y:S01]  /*01d0*/  LDCU UR4, c[0x0][0x360] ;  /* 0x00006c00ff0477ac */ /* 0x000e620008000800 */
[----:B------:R-:W-:Y:S01]  /*01e0*/  BAR.SYNC.DEFER_BLOCKING 0x0 ;  /* 0x0000000000007b1d */ /* 0x000fe20000010000 */
[----:B------:R-:W-:Y:S01]  /*01f0*/  ISETP.NE.AND P0, PT, R8, RZ, PT ;  /* 0x000000ff0800720c */ /* 0x000fe20003f05270 */
[----:B-1----:R-:W-:-:S09]  /*0200*/  UISETP.GE.U32.AND UP0, UPT, UR4, 0x2, UPT ;  /* 0x000000020400788c */ /* 0x002fd2000bf06070 */
[----:B------:R-:W-:Y:S05]  /*0210*/  BRA.U !UP0, `(.L_x_46) ;  /* 0x0000000108307547 */ /* 0x000fea000b800000 */
[----:B------:R-:W-:-:S07]  /*0220*/  IMAD.U32 R2, RZ, RZ, UR4 ;  /* 0x00000004ff027e24 */ /* 0x000fce000f8e00ff */
.L_x_47:
[----:B------:R-:W-:-:S04]  /*0230*/  SHF.R.U32.HI R5, RZ, 0x1, R2 ;  /* 0x00000001ff057819 */ /* 0x000fc80000011602 */
[----:B------:R-:W-:-:S13]  /*0240*/  ISETP.GE.U32.AND P1, PT, R8, R5, PT ;  /* 0x000000050800720c */ /* 0x000fda0003f26070 */
[----:B------:R-:W-:Y:S01]  /*0250*/  @!P1 IMAD R4, R5, 0x4, R0 ;  /* 0x0000000405049824 */ /* 0x000fe200078e0200 */
[----:B------:R-:W-:Y:S05]  /*0260*/  @!P1 LDS R3, [R0] ;  /* 0x0000000000039984 */ /* 0x000fea0000000800 */
[----:B------:R-:W1:Y:S02]  /*0270*/  @!P1 LDS R4, [R4] ;  /* 0x0000000004049984 */ /* 0x000e640000000800 */
[----:B-1----:R-:W-:-:S05]  /*0280*/  @!P1 FMNMX R3, R3, R4, !PT ;  /* 0x0000000403039209 */ /* 0x002fca0007800000 */
[----:B------:R1:W-:Y:S01]  /*0290*/  @!P1 STS [R0], R3 ;  /* 0x0000000300009388 */ /* 0x0003e20000000800 */
[----:B------:R-:W-:Y:S01]  /*02a0*/  BAR.SYNC.DEFER_BLOCKING 0x0 ;  /* 0x0000000000007b1d */ /* 0x000fe20000010000 */
[----:B------:R-:W-:Y:S02]  /*02b0*/  ISETP.GT.U32.AND P1, PT, R2, 0x3, PT ;  /* 0x000000030200780c */ /* 0x000fe40003f24070 */
[----:B------:R-:W-:-:S11]  /*02c0*/  MOV R2, R5 ;  /* 0x0000000500027202 */ /* 0x000fd60000000f00 */
[----:B-1----:R-:W-:Y:S05]  /*02d0*/  @P1 BRA `(.L_x_47) ;  /* 0xfffffffc00d41947 */ /* 0x002fea000383ffff */
.L_x_46:
[----:B------:R-:W-:Y:S05]  /*02e0*/  @P0 EXIT ;  /* 0x000000000000094d */ /* 0x000fea0003800000 */
[----:B------:R-:W1:Y:S01]  /*02f0*/  S2UR UR5, SR_CgaCtaId ;  /* 0x00000000000579c3 */ /* 0x000e620000008800 */
[----:B------:R-:W-:-:S07]  /*0300*/  UMOV UR4, 0x400 ;  /* 0x0000040000047882 */ /* 0x000fce0000000000 */
[----:B------:R-:W2:Y:S01]  /*0310*/  LDC.64 R2, c[0x0][0x388] ;  /* 0x0000e200ff027b82 */ /* 0x000ea20000000a00 */
[----:B-1----:R-:W-:Y:S01]  /*0320*/  ULEA UR4, UR5, UR4, 0x18 ;  /* 0x0000000405047291 */ /* 0x002fe2000f8ec0ff */
[----:B--2---:R-:W-:-:S08]  /*0330*/  IMAD.WIDE.U32 R2, R9, 0x4, R2 ;  /* 0x0000000409027825 */ /* 0x004fd000078e0002 */
[----:B------:R-:W1:Y:S04]  /*0340*/  LDS R5, [UR4] ;  /* 0x00000004ff057984 */ /* 0x000e680008000800 */
[----:B-1----:R-:W-:Y:S01]  /*0350*/  STG.E desc[UR6][R2.64], R5 ;  /* 0x0000000502007986 */ /* 0x002fe2000c101906 */
[----:B------:R-:W-:Y:S05]  /*0360*/  EXIT ;  /* 0x000000000000794d */ /* 0x000fea0003800000 */
.L_x_48:
        /* <DEDUP_REMOVED lines=9> */
.L_x_58:


//--------------------- .nv.shared._Z19add_matrices_kernelPfPKfS1_S1_i --------------------------
	.section	.nv.shared._Z19add_matrices_kernelPfPKfS1_S1_i,"aw",@nobits
	.sectionflags	@""
	.align	16
	.zero		1024


//--------------------- .nv.shared.reserved.0     --------------------------
	.section	.nv.shared.reserved.0,"aw",@nobits
	.weak		__nv_reservedSMEM_offset_0_alias
	.size		__nv_reservedSMEM_offset_0_alias, 0, 64
	.other		__nv_reservedSMEM_offset_0_alias,@"STO_CUDA_RESERVED_SHARED STV_DEFAULT"
__nv_reservedSMEM_offset_0_alias:
	.zero		0
	.zero		64


//--------------------- .nv.shared._Z33apply_causal_mask_backward_kernelPfi --------------------------
	.section	.nv.shared._Z33apply_causal_mask_backward_kernelPfi,"aw",@nobits
	.sectionflags	@""
	.align	16
	.zero		1024


//--------------------- .nv.shared._Z23softmax_backward_kernelPfPKfS1_ii --------------------------
	.section	.nv.shared._Z23softmax_backward_kernelPfPKfS1_ii,"aw",@nobits
	.sectionflags	@""
	.align	16
	.zero		1024


//--------------------- .nv.shared._Z23split_heads_grad_kernelPKfPfiiii --------------------------
	.section	.nv.shared._Z23split_heads_grad_kernelPKfPfiiii,"aw",@nobits
	.sectionflags	@""
	.align	16
	.zero		1024


//--------------------- .nv.shared._Z24apply_causal_mask_kernelPfi --------------------------
	.section	.nv.shared._Z24apply_causal_mask_kernelPfi,"aw",@nobits
	.sectionflags	@""
	.align	16
	.zero		1024


//--------------------- .nv.shared._Z19concat_heads_kernelPKfPfiiii --------------------------
	.section	.nv.shared._Z19concat_heads_kernelPKfPfiiii,"aw",@nobits
	.sectionflags	@""
	.align	16
	.zero		1024


//--------------------- .nv.shared._Z12scale_kernelPffi --------------------------
	.section	.nv.shared._Z12scale_kernelPffi,"aw",@nobits
	.sectionflags	@""
	.align	16
	.zero		1024


//--------------------- .nv.shared._Z24exp_sum_normalize_kernelPfPKfS_ii --------------------------
	.section	.nv.shared._Z24exp_sum_normalize_kernelPfPKfS_ii,"aw",@nobits
	.sectionflags	@""
	.align	16
	.zero		1024


//--------------------- .nv.shared._Z15find_max_kernelPKfPfii --------------------------
	.section	.nv.shared._Z15find_max_kernelPKfPfii,"aw",@nobits
	.sectionflags	@""
	.align	16
	.zero		1024


//--------------------- .nv.constant0._Z19add_matrices_kernelPfPKfS1_S1_i --------------------------
	.section	.nv.constant0._Z19add_matrices_kernelPfPKfS1_S1_i,"a",@progbits
	.sectionflags	@""
	.align	4
.nv.constant0._Z19add_matrices_kernelPfPKfS1_S1_i:
	.zero		932


//--------------------- .nv.constant0._Z33apply_causal_mask_backward_kernelPfi --------------------------
	.section	.nv.constant0._Z33apply_causal_mask_backward_kernelPfi,"a",@progbits
	.sectionflags	@""
	.align	4
.nv.constant0._Z33apply_causal_mask_backward_kernelPfi:
	.zero		908


//--------------------- .nv.constant0._Z23softmax_backward_kernelPfPKfS1_ii --------------------------
	.section	.nv.constant0._Z23softmax_backward_kernelPfPKfS1_ii,"a",@progbits
	.sectionflags	@""
	.align	4
.nv.constant0._Z23softmax_backward_kernelPfPKfS1_ii:
	.zero		928


//--------------------- .nv.constant0._Z23split_heads_grad_kernelPKfPfiiii --------------------------
	.section	.nv.constant0._Z23split_heads_grad_kernelPKfPfiiii,"a",@progbits
	.sectionflags	@""
	.align	4
.nv.constant0._Z23split_heads_grad_kernelPKfPfiiii:
	.zero		928


//--------------------- .nv.constant0._Z24apply_causal_mask_kernelPfi --------------------------
	.section	.nv.constant0._Z24apply_causal_mask_kernelPfi,"a",@progbits
	.sectionflags	@""
	.align	4
.nv.constant0._Z24apply_causal_mask_kernelPfi:
	.zero		908


//--------------------- .nv.constant0._Z19concat_heads_kernelPKfPfiiii --------------------------
	.section	.nv.constant0._Z19concat_heads_kernelPKfPfiiii,"a",@progbits
	.sectionflags	@""
	.align	4
.nv.constant0._Z19concat_heads_kernelPKfPfiiii:
	.zero		928


//--------------------- .nv.constant0._Z12scale_kernelPffi --------------------------
	.section	.nv.constant0._Z12scale_kernelPffi,"a",@progbits
	.sectionflags	@""
	.align	4
.nv.constant0._Z12scale_kernelPffi:
	.zero		912


//--------------------- .nv.constant0._Z24exp_sum_normalize_kernelPfPKfS_ii --------------------------
	.section	.nv.constant0._Z24exp_sum_normalize_kernelPfPKfS_ii,"a",@progbits
	.sectionflags	@""
	.align	4
.nv.constant0._Z24exp_sum_normalize_kernelPfPKfS_ii:
	.zero		928


//--------------------- .nv.constant0._Z15find_max_kernelPKfPfii --------------------------
	.section	.nv.constant0._Z15find_max_kernelPKfPfii,"a",@progbits
	.sectionflags	@""
	.align	4
.nv.constant0._Z15find_max_kernelPKfPfii:
	.zero		920


//--------------------- SYMBOLS --------------------------

	.type		.nv.reservedSmem.offset0,@object
	.size		.nv.reservedSmem.offset0,0x4
	.type		.nv.reservedSmem.cap,@object
	.size		.nv.reservedSmem.cap,0x4
